//
// Generated by NVIDIA NVVM Compiler
//
// Compiler Build ID: CL-36424714
// Cuda compilation tools, release 13.0, V13.0.88
// Based on NVVM 20.0.0
//

.version 9.0
.target sm_100
.address_size 64

	// .globl	reset_counters
// _ZZ24compute_refinement_movesE20shared_nodes_in_part has been demoted

.visible .entry reset_counters(
	.param .u64 .ptr .align 1 reset_counters_param_0,
	.param .u64 .ptr .align 1 reset_counters_param_1
)
{
	.reg .pred 	%p<2>;
	.reg .b32 	%r<5>;
	.reg .b64 	%rd<5>;

	ld.param.u64 	%rd1, [reset_counters_param_0];
	ld.param.u64 	%rd2, [reset_counters_param_1];
	mov.u32 	%r1, %ctaid.x;
	mov.u32 	%r2, %tid.x;
	or.b32  	%r3, %r1, %r2;
	setp.ne.s32 	%p1, %r3, 0;
	@%p1 bra 	$L__BB0_2;
	cvta.to.global.u64 	%rd3, %rd1;
	cvta.to.global.u64 	%rd4, %rd2;
	mov.b32 	%r4, 0;
	st.global.u32 	[%rd3], %r4;
	st.global.u32 	[%rd4], %r4;
$L__BB0_2:
	ret;

}
	// .globl	hyperedge_clustering
.visible .entry hyperedge_clustering(
	.param .u32 hyperedge_clustering_param_0,
	.param .u32 hyperedge_clustering_param_1,
	.param .u64 .ptr .align 1 hyperedge_clustering_param_2,
	.param .u64 .ptr .align 1 hyperedge_clustering_param_3,
	.param .u64 .ptr .align 1 hyperedge_clustering_param_4
)
{
	.reg .pred 	%p<6>;
	.reg .b32 	%r<26>;
	.reg .b64 	%rd<15>;

	ld.param.u32 	%r11, [hyperedge_clustering_param_0];
	ld.param.u32 	%r10, [hyperedge_clustering_param_1];
	ld.param.u64 	%rd1, [hyperedge_clustering_param_2];
	ld.param.u64 	%rd2, [hyperedge_clustering_param_3];
	ld.param.u64 	%rd3, [hyperedge_clustering_param_4];
	mov.u32 	%r12, %ctaid.x;
	mov.u32 	%r13, %ntid.x;
	mov.u32 	%r14, %tid.x;
	mad.lo.s32 	%r1, %r12, %r13, %r14;
	setp.ge.s32 	%p1, %r1, %r11;
	@%p1 bra 	$L__BB1_4;
	cvta.to.global.u64 	%rd4, %rd1;
	mul.wide.s32 	%rd5, %r1, 4;
	add.s64 	%rd6, %rd4, %rd5;
	ld.global.u32 	%r2, [%rd6];
	ld.global.u32 	%r3, [%rd6+4];
	sub.s32 	%r4, %r3, %r2;
	shr.s32 	%r5, %r10, 2;
	setp.lt.s32 	%p2, %r4, 1;
	mov.u32 	%r24, %r1;
	mov.u32 	%r25, %r1;
	@%p2 bra 	$L__BB1_3;
	cvta.to.global.u64 	%rd7, %rd2;
	mul.wide.s32 	%rd8, %r2, 4;
	add.s64 	%rd9, %rd7, %rd8;
	ld.global.u32 	%r24, [%rd9];
	mul.wide.s32 	%rd10, %r3, 4;
	add.s64 	%rd11, %rd7, %rd10;
	ld.global.u32 	%r25, [%rd11+-4];
$L__BB1_3:
	max.s32 	%r15, %r5, 1;
	mad.lo.s32 	%r16, %r4, -1640531535, %r1;
	mad.lo.s32 	%r17, %r24, 1103515245, %r16;
	mad.lo.s32 	%r18, %r25, 12345, %r17;
	setp.gt.s32 	%p3, %r4, 2;
	selp.u32 	%r19, 1, 0, %p3;
	setp.gt.s32 	%p4, %r4, 4;
	selp.b32 	%r20, 2, %r19, %p4;
	setp.gt.s32 	%p5, %r4, 8;
	selp.b32 	%r21, 3, %r20, %p5;
	rem.u32 	%r22, %r18, %r15;
	mad.lo.s32 	%r23, %r21, %r15, %r22;
	cvta.to.global.u64 	%rd12, %rd3;
	add.s64 	%rd14, %rd12, %rd5;
	st.global.u32 	[%rd14], %r23;
$L__BB1_4:
	ret;

}
	// .globl	compute_node_preferences
.visible .entry compute_node_preferences(
	.param .u32 compute_node_preferences_param_0,
	.param .u32 compute_node_preferences_param_1,
	.param .u32 compute_node_preferences_param_2,
	.param .u64 .ptr .align 1 compute_node_preferences_param_3,
	.param .u64 .ptr .align 1 compute_node_preferences_param_4,
	.param .u64 .ptr .align 1 compute_node_preferences_param_5,
	.param .u64 .ptr .align 1 compute_node_preferences_param_6,
	.param .u64 .ptr .align 1 compute_node_preferences_param_7,
	.param .u64 .ptr .align 1 compute_node_preferences_param_8
)
{
	.local .align 16 .b8 	__local_depot2[256];
	.reg .b64 	%SP;
	.reg .b64 	%SPL;
	.reg .pred 	%p<58>;
	.reg .b16 	%rs<4>;
	.reg .b32 	%r<172>;
	.reg .b64 	%rd<68>;

	mov.u64 	%SPL, __local_depot2;
	ld.param.u32 	%r72, [compute_node_preferences_param_0];
	ld.param.u32 	%r70, [compute_node_preferences_param_1];
	ld.param.u32 	%r71, [compute_node_preferences_param_2];
	ld.param.u64 	%rd16, [compute_node_preferences_param_3];
	ld.param.u64 	%rd13, [compute_node_preferences_param_4];
	ld.param.u64 	%rd17, [compute_node_preferences_param_5];
	ld.param.u64 	%rd18, [compute_node_preferences_param_6];
	ld.param.u64 	%rd14, [compute_node_preferences_param_7];
	ld.param.u64 	%rd15, [compute_node_preferences_param_8];
	cvta.to.global.u64 	%rd1, %rd18;
	cvta.to.global.u64 	%rd2, %rd17;
	cvta.to.global.u64 	%rd3, %rd16;
	add.u64 	%rd4, %SPL, 0;
	mov.u32 	%r73, %ctaid.x;
	mov.u32 	%r74, %ntid.x;
	mov.u32 	%r75, %tid.x;
	mad.lo.s32 	%r1, %r73, %r74, %r75;
	setp.ge.s32 	%p1, %r1, %r72;
	@%p1 bra 	$L__BB2_44;
	cvta.to.global.u64 	%rd20, %rd13;
	mul.wide.s32 	%rd21, %r1, 4;
	add.s64 	%rd22, %rd20, %rd21;
	ld.global.u32 	%r160, [%rd22];
	ld.global.u32 	%r3, [%rd22+4];
	sub.s32 	%r4, %r3, %r160;
	min.s32 	%r5, %r71, 64;
	setp.lt.s32 	%p2, %r71, 1;
	@%p2 bra 	$L__BB2_14;
	and.b32  	%r6, %r5, 15;
	setp.lt.u32 	%p3, %r71, 16;
	mov.b32 	%r141, 0;
	@%p3 bra 	$L__BB2_5;
	and.b32  	%r141, %r5, 112;
	cvt.u16.u32 	%rs1, %r5;
	shr.u16 	%rs2, %rs1, 4;
	and.b16  	%rs3, %rs2, 7;
	mul.wide.u16 	%r77, %rs3, 16;
	neg.s32 	%r145, %r77;
	add.s64 	%rd67, %rd4, 32;
$L__BB2_4:
	.pragma "nounroll";
	mov.b32 	%r78, 0;
	st.local.v4.u32 	[%rd67+-32], {%r78, %r78, %r78, %r78};
	st.local.v4.u32 	[%rd67+-16], {%r78, %r78, %r78, %r78};
	st.local.v4.u32 	[%rd67], {%r78, %r78, %r78, %r78};
	st.local.v4.u32 	[%rd67+16], {%r78, %r78, %r78, %r78};
	add.s32 	%r145, %r145, 16;
	add.s64 	%rd67, %rd67, 64;
	setp.eq.s32 	%p4, %r145, 0;
	@%p4 bra 	$L__BB2_5;
	bra.uni 	$L__BB2_4;
$L__BB2_5:
	setp.eq.s32 	%p5, %r6, 0;
	@%p5 bra 	$L__BB2_14;
	and.b32  	%r10, %r5, 7;
	setp.lt.u32 	%p6, %r6, 8;
	@%p6 bra 	$L__BB2_8;
	mul.wide.u32 	%rd23, %r141, 4;
	add.s64 	%rd24, %rd4, %rd23;
	mov.b32 	%r79, 0;
	st.local.u32 	[%rd24], %r79;
	st.local.u32 	[%rd24+4], %r79;
	st.local.u32 	[%rd24+8], %r79;
	st.local.u32 	[%rd24+12], %r79;
	st.local.u32 	[%rd24+16], %r79;
	st.local.u32 	[%rd24+20], %r79;
	st.local.u32 	[%rd24+24], %r79;
	st.local.u32 	[%rd24+28], %r79;
	add.s32 	%r141, %r141, 8;
$L__BB2_8:
	setp.eq.s32 	%p7, %r10, 0;
	@%p7 bra 	$L__BB2_14;
	and.b32  	%r13, %r5, 3;
	setp.lt.u32 	%p8, %r10, 4;
	@%p8 bra 	$L__BB2_11;
	mul.wide.u32 	%rd25, %r141, 4;
	add.s64 	%rd26, %rd4, %rd25;
	mov.b32 	%r80, 0;
	st.local.u32 	[%rd26], %r80;
	st.local.u32 	[%rd26+4], %r80;
	st.local.u32 	[%rd26+8], %r80;
	st.local.u32 	[%rd26+12], %r80;
	add.s32 	%r141, %r141, 4;
$L__BB2_11:
	setp.eq.s32 	%p9, %r13, 0;
	@%p9 bra 	$L__BB2_14;
	mul.wide.u32 	%rd27, %r141, 4;
	add.s64 	%rd66, %rd4, %rd27;
	neg.s32 	%r144, %r13;
$L__BB2_13:
	.pragma "nounroll";
	mov.b32 	%r81, 0;
	st.local.u32 	[%rd66], %r81;
	add.s64 	%rd66, %rd66, 4;
	add.s32 	%r144, %r144, 1;
	setp.ne.s32 	%p10, %r144, 0;
	@%p10 bra 	$L__BB2_13;
$L__BB2_14:
	setp.ge.s32 	%p11, %r160, %r3;
	mov.b32 	%r152, 0;
	mov.u32 	%r153, %r152;
	@%p11 bra 	$L__BB2_41;
	and.b32  	%r19, %r4, 3;
	sub.s32 	%r85, %r160, %r3;
	setp.gt.u32 	%p12, %r85, -4;
	mov.b32 	%r153, 0;
	mov.u32 	%r152, %r153;
	@%p12 bra 	$L__BB2_34;
	add.s64 	%rd9, %rd3, 8;
	and.b32  	%r87, %r4, -4;
	neg.s32 	%r146, %r87;
	mov.b32 	%r153, 0;
$L__BB2_17:
	mul.wide.s32 	%rd28, %r160, 4;
	add.s64 	%rd12, %rd9, %rd28;
	ld.global.u32 	%r27, [%rd12+-8];
	mul.wide.s32 	%rd29, %r27, 4;
	add.s64 	%rd30, %rd2, %rd29;
	ld.global.u32 	%r88, [%rd30];
	rem.s32 	%r28, %r88, %r5;
	setp.lt.s32 	%p13, %r28, 0;
	@%p13 bra 	$L__BB2_21;
	mul.wide.s32 	%rd31, %r27, 4;
	add.s64 	%rd32, %rd1, %rd31;
	ld.global.u32 	%r89, [%rd32];
	ld.global.u32 	%r90, [%rd32+4];
	sub.s32 	%r91, %r90, %r89;
	setp.lt.s32 	%p14, %r91, 3;
	setp.lt.s32 	%p15, %r91, 9;
	selp.b32 	%r92, 2, 1, %p15;
	setp.gt.s32 	%p16, %r91, 4;
	selp.b32 	%r93, %r92, 4, %p16;
	selp.b32 	%r94, 6, %r93, %p14;
	mul.wide.u32 	%rd33, %r28, 4;
	add.s64 	%rd34, %rd4, %rd33;
	ld.local.u32 	%r95, [%rd34];
	add.s32 	%r29, %r94, %r95;
	st.local.u32 	[%rd34], %r29;
	setp.gt.s32 	%p17, %r29, %r152;
	@%p17 bra 	$L__BB2_20;
	setp.ne.s32 	%p18, %r29, %r152;
	setp.ge.s32 	%p19, %r28, %r153;
	or.pred  	%p20, %p18, %p19;
	@%p20 bra 	$L__BB2_21;
$L__BB2_20:
	mov.u32 	%r152, %r29;
	mov.u32 	%r153, %r28;
$L__BB2_21:
	ld.global.u32 	%r32, [%rd12+-4];
	mul.wide.s32 	%rd35, %r32, 4;
	add.s64 	%rd36, %rd2, %rd35;
	ld.global.u32 	%r96, [%rd36];
	rem.s32 	%r33, %r96, %r5;
	setp.lt.s32 	%p21, %r33, 0;
	@%p21 bra 	$L__BB2_25;
	mul.wide.s32 	%rd37, %r32, 4;
	add.s64 	%rd38, %rd1, %rd37;
	ld.global.u32 	%r97, [%rd38];
	ld.global.u32 	%r98, [%rd38+4];
	sub.s32 	%r99, %r98, %r97;
	setp.lt.s32 	%p22, %r99, 3;
	setp.lt.s32 	%p23, %r99, 9;
	selp.b32 	%r100, 2, 1, %p23;
	setp.gt.s32 	%p24, %r99, 4;
	selp.b32 	%r101, %r100, 4, %p24;
	selp.b32 	%r102, 6, %r101, %p22;
	mul.wide.u32 	%rd39, %r33, 4;
	add.s64 	%rd40, %rd4, %rd39;
	ld.local.u32 	%r103, [%rd40];
	add.s32 	%r34, %r102, %r103;
	st.local.u32 	[%rd40], %r34;
	setp.gt.s32 	%p25, %r34, %r152;
	@%p25 bra 	$L__BB2_24;
	setp.ne.s32 	%p26, %r34, %r152;
	setp.ge.s32 	%p27, %r33, %r153;
	or.pred  	%p28, %p26, %p27;
	@%p28 bra 	$L__BB2_25;
$L__BB2_24:
	mov.u32 	%r152, %r34;
	mov.u32 	%r153, %r33;
$L__BB2_25:
	ld.global.u32 	%r37, [%rd12];
	mul.wide.s32 	%rd41, %r37, 4;
	add.s64 	%rd42, %rd2, %rd41;
	ld.global.u32 	%r104, [%rd42];
	rem.s32 	%r38, %r104, %r5;
	setp.lt.s32 	%p29, %r38, 0;
	@%p29 bra 	$L__BB2_29;
	mul.wide.s32 	%rd43, %r37, 4;
	add.s64 	%rd44, %rd1, %rd43;
	ld.global.u32 	%r105, [%rd44];
	ld.global.u32 	%r106, [%rd44+4];
	sub.s32 	%r107, %r106, %r105;
	setp.lt.s32 	%p30, %r107, 3;
	setp.lt.s32 	%p31, %r107, 9;
	selp.b32 	%r108, 2, 1, %p31;
	setp.gt.s32 	%p32, %r107, 4;
	selp.b32 	%r109, %r108, 4, %p32;
	selp.b32 	%r110, 6, %r109, %p30;
	mul.wide.u32 	%rd45, %r38, 4;
	add.s64 	%rd46, %rd4, %rd45;
	ld.local.u32 	%r111, [%rd46];
	add.s32 	%r39, %r110, %r111;
	st.local.u32 	[%rd46], %r39;
	setp.gt.s32 	%p33, %r39, %r152;
	@%p33 bra 	$L__BB2_28;
	setp.ne.s32 	%p34, %r39, %r152;
	setp.ge.s32 	%p35, %r38, %r153;
	or.pred  	%p36, %p34, %p35;
	@%p36 bra 	$L__BB2_29;
$L__BB2_28:
	mov.u32 	%r152, %r39;
	mov.u32 	%r153, %r38;
$L__BB2_29:
	ld.global.u32 	%r42, [%rd12+4];
	mul.wide.s32 	%rd47, %r42, 4;
	add.s64 	%rd48, %rd2, %rd47;
	ld.global.u32 	%r112, [%rd48];
	rem.s32 	%r43, %r112, %r5;
	setp.lt.s32 	%p37, %r43, 0;
	@%p37 bra 	$L__BB2_33;
	add.s64 	%rd50, %rd1, %rd47;
	ld.global.u32 	%r113, [%rd50];
	ld.global.u32 	%r114, [%rd50+4];
	sub.s32 	%r115, %r114, %r113;
	setp.lt.s32 	%p38, %r115, 3;
	setp.lt.s32 	%p39, %r115, 9;
	selp.b32 	%r116, 2, 1, %p39;
	setp.gt.s32 	%p40, %r115, 4;
	selp.b32 	%r117, %r116, 4, %p40;
	selp.b32 	%r118, 6, %r117, %p38;
	mul.wide.u32 	%rd51, %r43, 4;
	add.s64 	%rd52, %rd4, %rd51;
	ld.local.u32 	%r119, [%rd52];
	add.s32 	%r44, %r118, %r119;
	st.local.u32 	[%rd52], %r44;
	setp.gt.s32 	%p41, %r44, %r152;
	@%p41 bra 	$L__BB2_32;
	setp.ne.s32 	%p42, %r44, %r152;
	setp.ge.s32 	%p43, %r43, %r153;
	or.pred  	%p44, %p42, %p43;
	@%p44 bra 	$L__BB2_33;
$L__BB2_32:
	mov.u32 	%r152, %r44;
	mov.u32 	%r153, %r43;
$L__BB2_33:
	add.s32 	%r160, %r160, 4;
	add.s32 	%r146, %r146, 4;
	setp.ne.s32 	%p45, %r146, 0;
	@%p45 bra 	$L__BB2_17;
$L__BB2_34:
	setp.eq.s32 	%p46, %r19, 0;
	@%p46 bra 	$L__BB2_41;
	neg.s32 	%r163, %r19;
$L__BB2_36:
	.pragma "nounroll";
	mul.wide.s32 	%rd53, %r160, 4;
	add.s64 	%rd54, %rd3, %rd53;
	ld.global.u32 	%r59, [%rd54];
	mul.wide.s32 	%rd55, %r59, 4;
	add.s64 	%rd56, %rd2, %rd55;
	ld.global.u32 	%r120, [%rd56];
	rem.s32 	%r60, %r120, %r5;
	setp.lt.s32 	%p47, %r60, 0;
	@%p47 bra 	$L__BB2_40;
	add.s64 	%rd58, %rd1, %rd55;
	ld.global.u32 	%r121, [%rd58];
	ld.global.u32 	%r122, [%rd58+4];
	sub.s32 	%r123, %r122, %r121;
	setp.lt.s32 	%p48, %r123, 3;
	setp.lt.s32 	%p49, %r123, 9;
	selp.b32 	%r124, 2, 1, %p49;
	setp.gt.s32 	%p50, %r123, 4;
	selp.b32 	%r125, %r124, 4, %p50;
	selp.b32 	%r126, 6, %r125, %p48;
	mul.wide.u32 	%rd59, %r60, 4;
	add.s64 	%rd60, %rd4, %rd59;
	ld.local.u32 	%r127, [%rd60];
	add.s32 	%r61, %r126, %r127;
	st.local.u32 	[%rd60], %r61;
	setp.gt.s32 	%p51, %r61, %r152;
	@%p51 bra 	$L__BB2_39;
	setp.ne.s32 	%p52, %r61, %r152;
	setp.ge.s32 	%p53, %r60, %r153;
	or.pred  	%p54, %p52, %p53;
	@%p54 bra 	$L__BB2_40;
$L__BB2_39:
	mov.u32 	%r152, %r61;
	mov.u32 	%r153, %r60;
$L__BB2_40:
	add.s32 	%r160, %r160, 1;
	add.s32 	%r163, %r163, 1;
	setp.ne.s32 	%p55, %r163, 0;
	@%p55 bra 	$L__BB2_36;
$L__BB2_41:
	mov.b32 	%r171, 0;
	min.s32 	%r129, %r70, %r71;
	setp.lt.s32 	%p56, %r129, 1;
	@%p56 bra 	$L__BB2_43;
	mul.lo.s32 	%r130, %r153, %r70;
	div.u32 	%r131, %r130, %r5;
	setp.lt.s32 	%p57, %r131, %r70;
	add.s32 	%r132, %r70, -1;
	selp.b32 	%r171, %r131, %r132, %p57;
$L__BB2_43:
	cvta.to.global.u64 	%rd61, %rd14;
	mul.wide.s32 	%rd62, %r1, 4;
	add.s64 	%rd63, %rd61, %rd62;
	st.global.u32 	[%rd63], %r171;
	min.s32 	%r133, %r4, 255;
	min.s32 	%r134, %r152, 32767;
	shl.b32 	%r135, %r134, 16;
	shl.b32 	%r136, %r133, 8;
	rem.s32 	%r137, %r1, %r70;
	add.s32 	%r138, %r136, %r70;
	add.s32 	%r139, %r138, %r135;
	sub.s32 	%r140, %r139, %r137;
	cvta.to.global.u64 	%rd64, %rd15;
	add.s64 	%rd65, %rd64, %rd62;
	st.global.u32 	[%rd65], %r140;
$L__BB2_44:
	ret;

}
	// .globl	execute_node_assignments
.visible .entry execute_node_assignments(
	.param .u32 execute_node_assignments_param_0,
	.param .u32 execute_node_assignments_param_1,
	.param .u32 execute_node_assignments_param_2,
	.param .u64 .ptr .align 1 execute_node_assignments_param_3,
	.param .u64 .ptr .align 1 execute_node_assignments_param_4,
	.param .u64 .ptr .align 1 execute_node_assignments_param_5,
	.param .u64 .ptr .align 1 execute_node_assignments_param_6
)
{
	.reg .pred 	%p<51>;
	.reg .b32 	%r<65>;
	.reg .b64 	%rd<57>;

	ld.param.u32 	%r23, [execute_node_assignments_param_0];
	ld.param.u32 	%r24, [execute_node_assignments_param_1];
	ld.param.u32 	%r25, [execute_node_assignments_param_2];
	ld.param.u64 	%rd18, [execute_node_assignments_param_3];
	ld.param.u64 	%rd19, [execute_node_assignments_param_4];
	ld.param.u64 	%rd20, [execute_node_assignments_param_5];
	ld.param.u64 	%rd21, [execute_node_assignments_param_6];
	cvta.to.global.u64 	%rd1, %rd20;
	cvta.to.global.u64 	%rd2, %rd21;
	cvta.to.global.u64 	%rd3, %rd19;
	cvta.to.global.u64 	%rd4, %rd18;
	mov.u32 	%r26, %ctaid.x;
	mov.u32 	%r27, %tid.x;
	or.b32  	%r28, %r26, %r27;
	setp.ne.s32 	%p1, %r28, 0;
	setp.lt.s32 	%p2, %r23, 1;
	or.pred  	%p3, %p1, %p2;
	@%p3 bra 	$L__BB3_26;
	setp.lt.s32 	%p4, %r24, 1;
	@%p4 bra 	$L__BB3_10;
	mov.b32 	%r60, 0;
$L__BB3_3:
	mul.wide.u32 	%rd43, %r60, 4;
	add.s64 	%rd44, %rd4, %rd43;
	ld.global.u32 	%r2, [%rd44];
	add.s64 	%rd45, %rd3, %rd43;
	ld.global.u32 	%r51, [%rd45];
	setp.ge.u32 	%p44, %r2, %r23;
	setp.ge.u32 	%p45, %r51, %r24;
	or.pred  	%p46, %p44, %p45;
	@%p46 bra 	$L__BB3_9;
	setp.lt.s32 	%p47, %r60, %r24;
	selp.b32 	%r4, %r60, %r51, %p47;
	mov.b32 	%r61, 0;
$L__BB3_5:
	add.s32 	%r53, %r61, %r4;
	rem.u32 	%r6, %r53, %r24;
	mul.wide.u32 	%rd46, %r6, 4;
	add.s64 	%rd5, %rd2, %rd46;
	ld.global.u32 	%r54, [%rd5];
	setp.lt.s32 	%p48, %r54, %r25;
	@%p48 bra 	$L__BB3_8;
	add.s32 	%r61, %r61, 1;
	setp.eq.s32 	%p49, %r61, %r24;
	@%p49 bra 	$L__BB3_7;
	bra.uni 	$L__BB3_5;
$L__BB3_7:
	rem.s32 	%r55, %r2, %r24;
	mul.wide.u32 	%rd47, %r2, 4;
	add.s64 	%rd48, %rd1, %rd47;
	st.global.u32 	[%rd48], %r55;
	mul.wide.u32 	%rd49, %r55, 4;
	add.s64 	%rd50, %rd2, %rd49;
	ld.global.u32 	%r56, [%rd50];
	add.s32 	%r57, %r56, 1;
	st.global.u32 	[%rd50], %r57;
	bra.uni 	$L__BB3_9;
$L__BB3_8:
	mul.wide.u32 	%rd51, %r2, 4;
	add.s64 	%rd52, %rd1, %rd51;
	st.global.u32 	[%rd52], %r6;
	ld.global.u32 	%r58, [%rd5];
	add.s32 	%r59, %r58, 1;
	st.global.u32 	[%rd5], %r59;
$L__BB3_9:
	add.s32 	%r60, %r60, 1;
	setp.eq.s32 	%p50, %r60, %r23;
	@%p50 bra 	$L__BB3_26;
	bra.uni 	$L__BB3_3;
$L__BB3_10:
	and.b32  	%r9, %r23, 3;
	setp.lt.u32 	%p5, %r23, 4;
	mov.b32 	%r63, 0;
	@%p5 bra 	$L__BB3_21;
	and.b32  	%r63, %r23, 2147483644;
	neg.s32 	%r62, %r63;
	add.s64 	%rd54, %rd4, 8;
	add.s64 	%rd53, %rd3, 8;
$L__BB3_12:
	ld.global.u32 	%r13, [%rd54+-8];
	ld.global.u32 	%r30, [%rd53+-8];
	setp.ge.u32 	%p6, %r13, %r23;
	setp.gt.s32 	%p7, %r30, -1;
	setp.lt.s32 	%p8, %r30, %r24;
	and.pred  	%p9, %p7, %p8;
	not.pred 	%p11, %p9;
	or.pred  	%p12, %p6, %p11;
	@%p12 bra 	$L__BB3_14;
	rem.s32 	%r31, %r13, %r24;
	mul.wide.u32 	%rd22, %r13, 4;
	add.s64 	%rd23, %rd1, %rd22;
	st.global.u32 	[%rd23], %r31;
	mul.wide.u32 	%rd24, %r31, 4;
	add.s64 	%rd25, %rd2, %rd24;
	ld.global.u32 	%r32, [%rd25];
	add.s32 	%r33, %r32, 1;
	st.global.u32 	[%rd25], %r33;
$L__BB3_14:
	ld.global.u32 	%r14, [%rd54+-4];
	ld.global.u32 	%r34, [%rd53+-4];
	setp.ge.u32 	%p13, %r14, %r23;
	setp.gt.s32 	%p14, %r34, -1;
	setp.lt.s32 	%p15, %r34, %r24;
	and.pred  	%p16, %p14, %p15;
	not.pred 	%p18, %p16;
	or.pred  	%p19, %p13, %p18;
	@%p19 bra 	$L__BB3_16;
	rem.s32 	%r35, %r14, %r24;
	mul.wide.u32 	%rd26, %r14, 4;
	add.s64 	%rd27, %rd1, %rd26;
	st.global.u32 	[%rd27], %r35;
	mul.wide.u32 	%rd28, %r35, 4;
	add.s64 	%rd29, %rd2, %rd28;
	ld.global.u32 	%r36, [%rd29];
	add.s32 	%r37, %r36, 1;
	st.global.u32 	[%rd29], %r37;
$L__BB3_16:
	ld.global.u32 	%r15, [%rd54];
	ld.global.u32 	%r38, [%rd53];
	setp.ge.u32 	%p20, %r15, %r23;
	setp.gt.s32 	%p21, %r38, -1;
	setp.lt.s32 	%p22, %r38, %r24;
	and.pred  	%p23, %p21, %p22;
	not.pred 	%p25, %p23;
	or.pred  	%p26, %p20, %p25;
	@%p26 bra 	$L__BB3_18;
	rem.s32 	%r39, %r15, %r24;
	mul.wide.u32 	%rd30, %r15, 4;
	add.s64 	%rd31, %rd1, %rd30;
	st.global.u32 	[%rd31], %r39;
	mul.wide.u32 	%rd32, %r39, 4;
	add.s64 	%rd33, %rd2, %rd32;
	ld.global.u32 	%r40, [%rd33];
	add.s32 	%r41, %r40, 1;
	st.global.u32 	[%rd33], %r41;
$L__BB3_18:
	ld.global.u32 	%r16, [%rd54+4];
	ld.global.u32 	%r42, [%rd53+4];
	setp.ge.u32 	%p27, %r16, %r23;
	setp.gt.s32 	%p28, %r42, -1;
	setp.lt.s32 	%p29, %r42, %r24;
	and.pred  	%p30, %p28, %p29;
	not.pred 	%p32, %p30;
	or.pred  	%p33, %p27, %p32;
	@%p33 bra 	$L__BB3_20;
	rem.s32 	%r43, %r16, %r24;
	mul.wide.u32 	%rd34, %r16, 4;
	add.s64 	%rd35, %rd1, %rd34;
	st.global.u32 	[%rd35], %r43;
	mul.wide.u32 	%rd36, %r43, 4;
	add.s64 	%rd37, %rd2, %rd36;
	ld.global.u32 	%r44, [%rd37];
	add.s32 	%r45, %r44, 1;
	st.global.u32 	[%rd37], %r45;
$L__BB3_20:
	add.s32 	%r62, %r62, 4;
	add.s64 	%rd54, %rd54, 16;
	add.s64 	%rd53, %rd53, 16;
	setp.ne.s32 	%p34, %r62, 0;
	@%p34 bra 	$L__BB3_12;
$L__BB3_21:
	setp.eq.s32 	%p35, %r9, 0;
	@%p35 bra 	$L__BB3_26;
	mul.wide.u32 	%rd38, %r63, 4;
	add.s64 	%rd56, %rd3, %rd38;
	add.s64 	%rd55, %rd4, %rd38;
	neg.s32 	%r64, %r9;
$L__BB3_23:
	.pragma "nounroll";
	ld.global.u32 	%r21, [%rd55];
	ld.global.u32 	%r46, [%rd56];
	setp.ge.u32 	%p36, %r21, %r23;
	setp.gt.s32 	%p37, %r46, -1;
	setp.lt.s32 	%p38, %r46, %r24;
	and.pred  	%p39, %p37, %p38;
	not.pred 	%p41, %p39;
	or.pred  	%p42, %p36, %p41;
	@%p42 bra 	$L__BB3_25;
	rem.s32 	%r47, %r21, %r24;
	mul.wide.u32 	%rd39, %r21, 4;
	add.s64 	%rd40, %rd1, %rd39;
	st.global.u32 	[%rd40], %r47;
	mul.wide.u32 	%rd41, %r47, 4;
	add.s64 	%rd42, %rd2, %rd41;
	ld.global.u32 	%r48, [%rd42];
	add.s32 	%r49, %r48, 1;
	st.global.u32 	[%rd42], %r49;
$L__BB3_25:
	add.s64 	%rd56, %rd56, 4;
	add.s64 	%rd55, %rd55, 4;
	add.s32 	%r64, %r64, 1;
	setp.ne.s32 	%p43, %r64, 0;
	@%p43 bra 	$L__BB3_23;
$L__BB3_26:
	ret;

}
	// .globl	compute_refinement_moves
.visible .entry compute_refinement_moves(
	.param .u32 compute_refinement_moves_param_0,
	.param .u32 compute_refinement_moves_param_1,
	.param .u32 compute_refinement_moves_param_2,
	.param .u64 .ptr .align 1 compute_refinement_moves_param_3,
	.param .u64 .ptr .align 1 compute_refinement_moves_param_4,
	.param .u64 .ptr .align 1 compute_refinement_moves_param_5,
	.param .u64 .ptr .align 1 compute_refinement_moves_param_6,
	.param .u64 .ptr .align 1 compute_refinement_moves_param_7,
	.param .u64 .ptr .align 1 compute_refinement_moves_param_8,
	.param .u64 .ptr .align 1 compute_refinement_moves_param_9,
	.param .u64 .ptr .align 1 compute_refinement_moves_param_10
)
{
	.local .align 16 .b8 	__local_depot4[128];
	.reg .b64 	%SP;
	.reg .b64 	%SPL;
	.reg .pred 	%p<44>;
	.reg .b16 	%rs<9>;
	.reg .b32 	%r<114>;
	.reg .b64 	%rd<101>;
	// demoted variable
	.shared .align 4 .b8 _ZZ24compute_refinement_movesE20shared_nodes_in_part[256];
	mov.u64 	%SPL, __local_depot4;
	ld.param.u32 	%r47, [compute_refinement_moves_param_0];
	ld.param.u32 	%r48, [compute_refinement_moves_param_1];
	ld.param.u32 	%r49, [compute_refinement_moves_param_2];
	ld.param.u64 	%rd32, [compute_refinement_moves_param_3];
	ld.param.u64 	%rd33, [compute_refinement_moves_param_4];
	ld.param.u64 	%rd34, [compute_refinement_moves_param_5];
	ld.param.u64 	%rd35, [compute_refinement_moves_param_6];
	ld.param.u64 	%rd39, [compute_refinement_moves_param_7];
	ld.param.u64 	%rd36, [compute_refinement_moves_param_8];
	ld.param.u64 	%rd37, [compute_refinement_moves_param_9];
	ld.param.u64 	%rd38, [compute_refinement_moves_param_10];
	cvta.to.global.u64 	%rd1, %rd39;
	add.u64 	%rd2, %SPL, 0;
	mov.u32 	%r1, %tid.x;
	setp.gt.u32 	%p3, %r1, 63;
	setp.ge.u32 	%p4, %r1, %r48;
	or.pred  	%p5, %p3, %p4;
	@%p5 bra 	$L__BB4_2;
	cvta.to.global.u64 	%rd41, %rd36;
	mul.wide.u32 	%rd42, %r1, 4;
	add.s64 	%rd43, %rd41, %rd42;
	ld.global.u32 	%r50, [%rd43];
	shl.b32 	%r51, %r1, 2;
	mov.u32 	%r52, _ZZ24compute_refinement_movesE20shared_nodes_in_part;
	add.s32 	%r53, %r52, %r51;
	st.shared.u32 	[%r53], %r50;
$L__BB4_2:
	bar.sync 	0;
	mov.u32 	%r54, %ctaid.x;
	mov.u32 	%r55, %ntid.x;
	mad.lo.s32 	%r2, %r54, %r55, %r1;
	setp.ge.s32 	%p6, %r2, %r47;
	@%p6 bra 	$L__BB4_32;
	cvta.to.global.u64 	%rd44, %rd37;
	mul.wide.s32 	%rd45, %r2, 4;
	add.s64 	%rd3, %rd44, %rd45;
	mov.b32 	%r56, 0;
	st.global.u32 	[%rd3], %r56;
	add.s64 	%rd46, %rd1, %rd45;
	ld.global.u32 	%r3, [%rd46];
	setp.ge.u32 	%p7, %r3, %r48;
	@%p7 bra 	$L__BB4_32;
	shl.b32 	%r57, %r3, 2;
	mov.u32 	%r58, _ZZ24compute_refinement_movesE20shared_nodes_in_part;
	add.s32 	%r59, %r58, %r57;
	ld.shared.u32 	%r4, [%r59];
	setp.lt.s32 	%p8, %r4, 2;
	@%p8 bra 	$L__BB4_32;
	cvta.to.global.u64 	%rd47, %rd33;
	add.s64 	%rd49, %rd47, %rd45;
	ld.global.u32 	%r5, [%rd49];
	ld.global.u32 	%r60, [%rd49+4];
	sub.s32 	%r6, %r60, %r5;
	setp.lt.s32 	%p9, %r6, 1;
	@%p9 bra 	$L__BB4_32;
	min.s32 	%r7, %r48, 64;
	setp.lt.s32 	%p10, %r48, 1;
	@%p10 bra 	$L__BB4_19;
	and.b32  	%r8, %r7, 15;
	setp.lt.u32 	%p11, %r48, 16;
	mov.b32 	%r100, 0;
	@%p11 bra 	$L__BB4_10;
	and.b32  	%r100, %r7, 112;
	cvt.u16.u32 	%rs1, %r7;
	shr.u16 	%rs2, %rs1, 4;
	and.b16  	%rs3, %rs2, 7;
	mul.wide.u16 	%r62, %rs3, 16;
	neg.s32 	%r104, %r62;
	add.s64 	%rd91, %rd2, 16;
$L__BB4_9:
	.pragma "nounroll";
	mov.b32 	%r63, 0;
	st.local.v4.b32 	[%rd91+-16], {%r63, %r63, %r63, %r63};
	st.local.v4.b32 	[%rd91], {%r63, %r63, %r63, %r63};
	add.s32 	%r104, %r104, 16;
	add.s64 	%rd91, %rd91, 32;
	setp.eq.s32 	%p12, %r104, 0;
	@%p12 bra 	$L__BB4_10;
	bra.uni 	$L__BB4_9;
$L__BB4_10:
	setp.eq.s32 	%p13, %r8, 0;
	@%p13 bra 	$L__BB4_19;
	and.b32  	%r12, %r7, 7;
	setp.lt.u32 	%p14, %r8, 8;
	@%p14 bra 	$L__BB4_13;
	mul.wide.u32 	%rd50, %r100, 2;
	add.s64 	%rd51, %rd2, %rd50;
	mov.b16 	%rs4, 0;
	st.local.u16 	[%rd51], %rs4;
	st.local.u16 	[%rd51+2], %rs4;
	st.local.u16 	[%rd51+4], %rs4;
	st.local.u16 	[%rd51+6], %rs4;
	st.local.u16 	[%rd51+8], %rs4;
	st.local.u16 	[%rd51+10], %rs4;
	st.local.u16 	[%rd51+12], %rs4;
	st.local.u16 	[%rd51+14], %rs4;
	add.s32 	%r100, %r100, 8;
$L__BB4_13:
	setp.eq.s32 	%p15, %r12, 0;
	@%p15 bra 	$L__BB4_19;
	and.b32  	%r15, %r7, 3;
	setp.lt.u32 	%p16, %r12, 4;
	@%p16 bra 	$L__BB4_16;
	mul.wide.u32 	%rd52, %r100, 2;
	add.s64 	%rd53, %rd2, %rd52;
	mov.b16 	%rs5, 0;
	st.local.u16 	[%rd53], %rs5;
	st.local.u16 	[%rd53+2], %rs5;
	st.local.u16 	[%rd53+4], %rs5;
	st.local.u16 	[%rd53+6], %rs5;
	add.s32 	%r100, %r100, 4;
$L__BB4_16:
	setp.eq.s32 	%p17, %r15, 0;
	@%p17 bra 	$L__BB4_19;
	mul.wide.u32 	%rd54, %r100, 2;
	add.s64 	%rd90, %rd2, %rd54;
	neg.s32 	%r103, %r15;
$L__BB4_18:
	.pragma "nounroll";
	mov.b16 	%rs6, 0;
	st.local.u16 	[%rd90], %rs6;
	add.s64 	%rd90, %rd90, 2;
	add.s32 	%r103, %r103, 1;
	setp.ne.s32 	%p18, %r103, 0;
	@%p18 bra 	$L__BB4_18;
$L__BB4_19:
	min.s32 	%r21, %r6, 256;
	setp.gt.s32 	%p19, %r48, 63;
	mov.b64 	%rd56, -1;
	shl.b64 	%rd57, %rd56, %r48;
	selp.b64 	%rd8, 0, %rd57, %p19;
	max.s32 	%r22, %r21, 1;
	cvta.to.global.u64 	%rd9, %rd32;
	cvta.to.global.u64 	%rd10, %rd35;
	cvta.to.global.u64 	%rd11, %rd34;
	mov.b64 	%rd99, 0;
	mov.b32 	%r105, 0;
	cvt.u64.u32 	%rd15, %r21;
	mov.u32 	%r106, %r105;
$L__BB4_20:
	mul.wide.u32 	%rd16, %r105, %r6;
	and.b64  	%rd58, %rd16, -4294967296;
	setp.ne.s64 	%p20, %rd58, 0;
	@%p20 bra 	$L__BB4_33;
	cvt.u32.u64 	%r65, %rd15;
	cvt.u32.u64 	%r66, %rd16;
	div.u32 	%r67, %r66, %r65;
	cvt.u64.u32 	%rd93, %r67;
	bra.uni 	$L__BB4_34;
$L__BB4_22:
	setp.eq.s64 	%p31, %rd99, 0;
	mov.b32 	%r109, 0;
	mov.u32 	%r108, %r3;
	@%p31 bra 	$L__BB4_30;
	mov.b32 	%r109, 0;
	mov.u32 	%r108, %r3;
$L__BB4_24:
	neg.s64 	%rd84, %rd99;
	and.b64  	%rd85, %rd99, %rd84;
	clz.b64 	%r37, %rd85;
	sub.s32 	%r38, 63, %r37;
	add.s64 	%rd86, %rd99, -1;
	and.b64  	%rd99, %rd86, %rd99;
	setp.ge.u32 	%p32, %r38, %r48;
	@%p32 bra 	$L__BB4_29;
	shl.b32 	%r80, %r37, 2;
	mov.u32 	%r81, _ZZ24compute_refinement_movesE20shared_nodes_in_part;
	sub.s32 	%r82, %r81, %r80;
	ld.shared.u32 	%r39, [%r82+252];
	setp.ge.s32 	%p33, %r39, %r49;
	@%p33 bra 	$L__BB4_29;
	mul.wide.u32 	%rd87, %r38, 2;
	add.s64 	%rd88, %rd2, %rd87;
	ld.local.u16 	%r83, [%rd88];
	sub.s32 	%r84, %r83, %r106;
	add.s32 	%r85, %r39, 1;
	setp.gt.s32 	%p35, %r4, %r85;
	selp.b32 	%r86, 4, 0, %p35;
	add.s32 	%r40, %r86, %r84;
	setp.gt.s32 	%p36, %r40, %r109;
	mov.pred 	%p43, -1;
	@%p36 bra 	$L__BB4_28;
	setp.eq.s32 	%p37, %r40, %r109;
	sub.s32 	%r88, 64, %r37;
	setp.le.s32 	%p38, %r88, %r108;
	and.pred  	%p43, %p37, %p38;
$L__BB4_28:
	selp.b32 	%r109, %r40, %r109, %p43;
	selp.b32 	%r108, %r38, %r108, %p43;
$L__BB4_29:
	setp.ne.s64 	%p39, %rd99, 0;
	@%p39 bra 	$L__BB4_24;
$L__BB4_30:
	setp.lt.s32 	%p40, %r109, 1;
	setp.eq.s32 	%p41, %r108, %r3;
	or.pred  	%p42, %p40, %p41;
	@%p42 bra 	$L__BB4_32;
	min.u32 	%r89, %r109, 32767;
	shl.b32 	%r90, %r89, 16;
	min.u32 	%r91, %r6, 255;
	shl.b32 	%r92, %r91, 8;
	or.b32  	%r93, %r90, %r92;
	and.b32  	%r94, %r108, 63;
	shl.b32 	%r95, %r2, 6;
	and.b32  	%r96, %r95, 192;
	or.b32  	%r97, %r96, %r94;
	or.b32  	%r98, %r93, %r97;
	st.global.u32 	[%rd3], %r98;
	cvta.to.global.u64 	%rd89, %rd38;
	atom.global.add.u32 	%r99, [%rd89], 1;
$L__BB4_32:
	ret;
$L__BB4_33:
	div.u64 	%rd93, %rd16, %rd15;
$L__BB4_34:
	cvt.u32.u64 	%r68, %rd93;
	add.s32 	%r69, %r5, %r68;
	mul.wide.s32 	%rd60, %r69, 4;
	add.s64 	%rd61, %rd9, %rd60;
	ld.global.u32 	%r70, [%rd61];
	mul.wide.s32 	%rd62, %r70, 4;
	add.s64 	%rd63, %rd10, %rd62;
	ld.global.u32 	%r107, [%rd63];
	ld.global.u32 	%r28, [%rd63+4];
	setp.ge.s32 	%p21, %r107, %r28;
	mov.b64 	%rd94, 0;
	@%p21 bra 	$L__BB4_40;
	mov.b64 	%rd94, 0;
$L__BB4_36:
	mul.wide.s32 	%rd65, %r107, 4;
	add.s64 	%rd66, %rd11, %rd65;
	ld.global.u32 	%r30, [%rd66];
	setp.eq.s32 	%p22, %r30, %r2;
	setp.ge.u32 	%p23, %r30, %r47;
	or.pred  	%p24, %p22, %p23;
	@%p24 bra 	$L__BB4_39;
	mul.wide.s32 	%rd67, %r30, 4;
	add.s64 	%rd68, %rd1, %rd67;
	ld.global.u32 	%r31, [%rd68];
	setp.ge.u32 	%p25, %r31, %r48;
	@%p25 bra 	$L__BB4_39;
	mov.b64 	%rd69, 1;
	shl.b64 	%rd70, %rd69, %r31;
	or.b64  	%rd94, %rd70, %rd94;
	or.b64  	%rd71, %rd94, %rd8;
	setp.eq.s64 	%p26, %rd71, -1;
	@%p26 bra 	$L__BB4_40;
$L__BB4_39:
	add.s32 	%r107, %r107, 1;
	setp.ne.s32 	%p27, %r107, %r28;
	@%p27 bra 	$L__BB4_36;
$L__BB4_40:
	shr.u64 	%rd72, %rd94, %r3;
	cvt.u32.u64 	%r71, %rd72;
	and.b32  	%r72, %r71, 1;
	add.s32 	%r106, %r72, %r106;
	and.b32  	%r73, %r3, 63;
	mov.b64 	%rd73, -2;
	shl.b64 	%rd74, %rd73, %r73;
	neg.s32 	%r74, %r3;
	and.b32  	%r75, %r74, 63;
	shr.u64 	%rd75, %rd73, %r75;
	or.b64  	%rd76, %rd74, %rd75;
	and.b64  	%rd97, %rd94, %rd76;
	setp.eq.s64 	%p28, %rd97, 0;
	@%p28 bra 	$L__BB4_42;
$L__BB4_41:
	neg.s64 	%rd77, %rd97;
	and.b64  	%rd78, %rd97, %rd77;
	clz.b64 	%r76, %rd78;
	add.s64 	%rd79, %rd97, -1;
	and.b64  	%rd97, %rd79, %rd97;
	mul.wide.u32 	%rd80, %r76, 2;
	sub.s64 	%rd81, %rd2, %rd80;
	ld.local.u16 	%rs7, [%rd81+126];
	add.s16 	%rs8, %rs7, 1;
	st.local.u16 	[%rd81+126], %rs8;
	sub.s32 	%r77, 63, %r76;
	mov.b64 	%rd82, 1;
	shl.b64 	%rd83, %rd82, %r77;
	or.b64  	%rd99, %rd83, %rd99;
	setp.ne.s64 	%p29, %rd97, 0;
	@%p29 bra 	$L__BB4_41;
$L__BB4_42:
	add.s32 	%r105, %r105, 1;
	setp.eq.s32 	%p30, %r105, %r22;
	@%p30 bra 	$L__BB4_22;
	bra.uni 	$L__BB4_20;

}
	// .globl	execute_refinement_moves
.visible .entry execute_refinement_moves(
	.param .u32 execute_refinement_moves_param_0,
	.param .u64 .ptr .align 1 execute_refinement_moves_param_1,
	.param .u64 .ptr .align 1 execute_refinement_moves_param_2,
	.param .u32 execute_refinement_moves_param_3,
	.param .u64 .ptr .align 1 execute_refinement_moves_param_4,
	.param .u64 .ptr .align 1 execute_refinement_moves_param_5,
	.param .u64 .ptr .align 1 execute_refinement_moves_param_6
)
{
	.reg .pred 	%p<28>;
	.reg .b32 	%r<84>;
	.reg .b64 	%rd<58>;

	ld.param.u32 	%r25, [execute_refinement_moves_param_0];
	ld.param.u64 	%rd33, [execute_refinement_moves_param_1];
	ld.param.u64 	%rd34, [execute_refinement_moves_param_2];
	ld.param.u32 	%r26, [execute_refinement_moves_param_3];
	ld.param.u64 	%rd35, [execute_refinement_moves_param_4];
	ld.param.u64 	%rd36, [execute_refinement_moves_param_5];
	ld.param.u64 	%rd37, [execute_refinement_moves_param_6];
	cvta.to.global.u64 	%rd1, %rd37;
	cvta.to.global.u64 	%rd2, %rd36;
	cvta.to.global.u64 	%rd3, %rd35;
	cvta.to.global.u64 	%rd4, %rd34;
	cvta.to.global.u64 	%rd5, %rd33;
	mov.u32 	%r27, %ctaid.x;
	mov.u32 	%r28, %tid.x;
	or.b32  	%r29, %r27, %r28;
	setp.ne.s32 	%p1, %r29, 0;
	setp.lt.s32 	%p2, %r25, 1;
	or.pred  	%p3, %p1, %p2;
	@%p3 bra 	$L__BB5_32;
	and.b32  	%r1, %r25, 3;
	setp.lt.u32 	%p4, %r25, 4;
	mov.b32 	%r82, 0;
	@%p4 bra 	$L__BB5_24;
	and.b32  	%r82, %r25, 2147483644;
	neg.s32 	%r81, %r82;
	add.s64 	%rd55, %rd5, 8;
	add.s64 	%rd54, %rd4, 8;
$L__BB5_3:
	ld.global.u32 	%r5, [%rd55+-8];
	ld.global.u32 	%r31, [%rd54+-8];
	or.b32  	%r32, %r5, %r31;
	setp.lt.s32 	%p5, %r32, 0;
	@%p5 bra 	$L__BB5_8;
	mul.wide.u32 	%rd38, %r5, 4;
	add.s64 	%rd10, %rd3, %rd38;
	ld.global.u32 	%r7, [%rd10];
	setp.lt.s32 	%p6, %r7, 0;
	@%p6 bra 	$L__BB5_8;
	mul.wide.u32 	%rd39, %r31, 4;
	add.s64 	%rd11, %rd2, %rd39;
	ld.global.u32 	%r33, [%rd11];
	setp.ge.s32 	%p7, %r33, %r26;
	@%p7 bra 	$L__BB5_8;
	mul.wide.u32 	%rd40, %r7, 4;
	add.s64 	%rd12, %rd2, %rd40;
	ld.global.u32 	%r34, [%rd12];
	setp.lt.s32 	%p8, %r34, 2;
	@%p8 bra 	$L__BB5_8;
	st.global.u32 	[%rd10], %r31;
	ld.global.u32 	%r35, [%rd12];
	add.s32 	%r36, %r35, -1;
	st.global.u32 	[%rd12], %r36;
	ld.global.u32 	%r37, [%rd11];
	add.s32 	%r38, %r37, 1;
	st.global.u32 	[%rd11], %r38;
	ld.global.u32 	%r39, [%rd1];
	add.s32 	%r40, %r39, 1;
	st.global.u32 	[%rd1], %r40;
$L__BB5_8:
	ld.global.u32 	%r8, [%rd55+-4];
	ld.global.u32 	%r41, [%rd54+-4];
	or.b32  	%r42, %r8, %r41;
	setp.lt.s32 	%p9, %r42, 0;
	@%p9 bra 	$L__BB5_13;
	mul.wide.u32 	%rd41, %r8, 4;
	add.s64 	%rd13, %rd3, %rd41;
	ld.global.u32 	%r10, [%rd13];
	setp.lt.s32 	%p10, %r10, 0;
	@%p10 bra 	$L__BB5_13;
	mul.wide.u32 	%rd42, %r41, 4;
	add.s64 	%rd14, %rd2, %rd42;
	ld.global.u32 	%r43, [%rd14];
	setp.ge.s32 	%p11, %r43, %r26;
	@%p11 bra 	$L__BB5_13;
	mul.wide.u32 	%rd43, %r10, 4;
	add.s64 	%rd15, %rd2, %rd43;
	ld.global.u32 	%r44, [%rd15];
	setp.lt.s32 	%p12, %r44, 2;
	@%p12 bra 	$L__BB5_13;
	st.global.u32 	[%rd13], %r41;
	ld.global.u32 	%r45, [%rd15];
	add.s32 	%r46, %r45, -1;
	st.global.u32 	[%rd15], %r46;
	ld.global.u32 	%r47, [%rd14];
	add.s32 	%r48, %r47, 1;
	st.global.u32 	[%rd14], %r48;
	ld.global.u32 	%r49, [%rd1];
	add.s32 	%r50, %r49, 1;
	st.global.u32 	[%rd1], %r50;
$L__BB5_13:
	ld.global.u32 	%r11, [%rd55];
	ld.global.u32 	%r51, [%rd54];
	or.b32  	%r52, %r11, %r51;
	setp.lt.s32 	%p13, %r52, 0;
	@%p13 bra 	$L__BB5_18;
	mul.wide.u32 	%rd44, %r11, 4;
	add.s64 	%rd16, %rd3, %rd44;
	ld.global.u32 	%r13, [%rd16];
	setp.lt.s32 	%p14, %r13, 0;
	@%p14 bra 	$L__BB5_18;
	mul.wide.u32 	%rd45, %r51, 4;
	add.s64 	%rd17, %rd2, %rd45;
	ld.global.u32 	%r53, [%rd17];
	setp.ge.s32 	%p15, %r53, %r26;
	@%p15 bra 	$L__BB5_18;
	mul.wide.u32 	%rd46, %r13, 4;
	add.s64 	%rd18, %rd2, %rd46;
	ld.global.u32 	%r54, [%rd18];
	setp.lt.s32 	%p16, %r54, 2;
	@%p16 bra 	$L__BB5_18;
	st.global.u32 	[%rd16], %r51;
	ld.global.u32 	%r55, [%rd18];
	add.s32 	%r56, %r55, -1;
	st.global.u32 	[%rd18], %r56;
	ld.global.u32 	%r57, [%rd17];
	add.s32 	%r58, %r57, 1;
	st.global.u32 	[%rd17], %r58;
	ld.global.u32 	%r59, [%rd1];
	add.s32 	%r60, %r59, 1;
	st.global.u32 	[%rd1], %r60;
$L__BB5_18:
	ld.global.u32 	%r14, [%rd55+4];
	ld.global.u32 	%r61, [%rd54+4];
	or.b32  	%r62, %r14, %r61;
	setp.lt.s32 	%p17, %r62, 0;
	@%p17 bra 	$L__BB5_23;
	mul.wide.u32 	%rd47, %r14, 4;
	add.s64 	%rd19, %rd3, %rd47;
	ld.global.u32 	%r16, [%rd19];
	setp.lt.s32 	%p18, %r16, 0;
	@%p18 bra 	$L__BB5_23;
	mul.wide.u32 	%rd48, %r61, 4;
	add.s64 	%rd20, %rd2, %rd48;
	ld.global.u32 	%r63, [%rd20];
	setp.ge.s32 	%p19, %r63, %r26;
	@%p19 bra 	$L__BB5_23;
	mul.wide.u32 	%rd49, %r16, 4;
	add.s64 	%rd21, %rd2, %rd49;
	ld.global.u32 	%r64, [%rd21];
	setp.lt.s32 	%p20, %r64, 2;
	@%p20 bra 	$L__BB5_23;
	st.global.u32 	[%rd19], %r61;
	ld.global.u32 	%r65, [%rd21];
	add.s32 	%r66, %r65, -1;
	st.global.u32 	[%rd21], %r66;
	ld.global.u32 	%r67, [%rd20];
	add.s32 	%r68, %r67, 1;
	st.global.u32 	[%rd20], %r68;
	ld.global.u32 	%r69, [%rd1];
	add.s32 	%r70, %r69, 1;
	st.global.u32 	[%rd1], %r70;
$L__BB5_23:
	add.s32 	%r81, %r81, 4;
	add.s64 	%rd55, %rd55, 16;
	add.s64 	%rd54, %rd54, 16;
	setp.ne.s32 	%p21, %r81, 0;
	@%p21 bra 	$L__BB5_3;
$L__BB5_24:
	setp.eq.s32 	%p22, %r1, 0;
	@%p22 bra 	$L__BB5_32;
	mul.wide.u32 	%rd50, %r82, 4;
	add.s64 	%rd57, %rd4, %rd50;
	add.s64 	%rd56, %rd5, %rd50;
	neg.s32 	%r83, %r1;
$L__BB5_26:
	.pragma "nounroll";
	ld.global.u32 	%r21, [%rd56];
	ld.global.u32 	%r71, [%rd57];
	or.b32  	%r72, %r21, %r71;
	setp.lt.s32 	%p23, %r72, 0;
	@%p23 bra 	$L__BB5_31;
	mul.wide.u32 	%rd51, %r21, 4;
	add.s64 	%rd28, %rd3, %rd51;
	ld.global.u32 	%r23, [%rd28];
	setp.lt.s32 	%p24, %r23, 0;
	@%p24 bra 	$L__BB5_31;
	mul.wide.u32 	%rd52, %r71, 4;
	add.s64 	%rd29, %rd2, %rd52;
	ld.global.u32 	%r73, [%rd29];
	setp.ge.s32 	%p25, %r73, %r26;
	@%p25 bra 	$L__BB5_31;
	mul.wide.u32 	%rd53, %r23, 4;
	add.s64 	%rd30, %rd2, %rd53;
	ld.global.u32 	%r74, [%rd30];
	setp.lt.s32 	%p26, %r74, 2;
	@%p26 bra 	$L__BB5_31;
	st.global.u32 	[%rd28], %r71;
	ld.global.u32 	%r75, [%rd30];
	add.s32 	%r76, %r75, -1;
	st.global.u32 	[%rd30], %r76;
	ld.global.u32 	%r77, [%rd29];
	add.s32 	%r78, %r77, 1;
	st.global.u32 	[%rd29], %r78;
	ld.global.u32 	%r79, [%rd1];
	add.s32 	%r80, %r79, 1;
	st.global.u32 	[%rd1], %r80;
$L__BB5_31:
	add.s64 	%rd57, %rd57, 4;
	add.s64 	%rd56, %rd56, 4;
	add.s32 	%r83, %r83, 1;
	setp.ne.s32 	%p27, %r83, 0;
	@%p27 bra 	$L__BB5_26;
$L__BB5_32:
	ret;

}
	// .globl	balance_final
.visible .entry balance_final(
	.param .u32 balance_final_param_0,
	.param .u32 balance_final_param_1,
	.param .u32 balance_final_param_2,
	.param .u32 balance_final_param_3,
	.param .u64 .ptr .align 1 balance_final_param_4,
	.param .u64 .ptr .align 1 balance_final_param_5
)
{
	.reg .pred 	%p<33>;
	.reg .b32 	%r<53>;
	.reg .b64 	%rd<18>;

	ld.param.u32 	%r19, [balance_final_param_0];
	ld.param.u32 	%r20, [balance_final_param_1];
	ld.param.u32 	%r21, [balance_final_param_2];
	ld.param.u32 	%r22, [balance_final_param_3];
	ld.param.u64 	%rd10, [balance_final_param_4];
	ld.param.u64 	%rd11, [balance_final_param_5];
	cvta.to.global.u64 	%rd1, %rd10;
	cvta.to.global.u64 	%rd2, %rd11;
	mov.u32 	%r23, %ctaid.x;
	mov.u32 	%r24, %tid.x;
	or.b32  	%r25, %r23, %r24;
	setp.ne.s32 	%p3, %r25, 0;
	@%p3 bra 	$L__BB6_28;
	min.s32 	%r26, %r20, %r19;
	setp.lt.s32 	%p4, %r26, 1;
	@%p4 bra 	$L__BB6_28;
	mov.b32 	%r44, 0;
$L__BB6_3:
	mul.wide.u32 	%rd12, %r44, 4;
	add.s64 	%rd3, %rd2, %rd12;
	ld.global.u32 	%r46, [%rd3];
$L__BB6_4:
	setp.ge.s32 	%p5, %r46, %r21;
	@%p5 bra 	$L__BB6_14;
	mov.b32 	%r47, 0;
$L__BB6_6:
	setp.eq.s32 	%p7, %r47, %r44;
	mov.pred 	%p31, -1;
	@%p7 bra 	$L__BB6_12;
	mul.wide.u32 	%rd13, %r47, 4;
	add.s64 	%rd4, %rd2, %rd13;
	ld.global.u32 	%r29, [%rd4];
	setp.le.s32 	%p9, %r29, %r21;
	@%p9 bra 	$L__BB6_12;
	mov.b32 	%r48, 0;
$L__BB6_9:
	mul.wide.u32 	%rd14, %r48, 4;
	add.s64 	%rd5, %rd1, %rd14;
	ld.global.u32 	%r31, [%rd5];
	setp.eq.s32 	%p10, %r31, %r47;
	@%p10 bra 	$L__BB6_11;
	add.s32 	%r48, %r48, 1;
	setp.eq.s32 	%p12, %r48, %r19;
	@%p12 bra 	$L__BB6_12;
	bra.uni 	$L__BB6_9;
$L__BB6_11:
	st.global.u32 	[%rd5], %r44;
	ld.global.u32 	%r32, [%rd4];
	add.s32 	%r33, %r32, -1;
	st.global.u32 	[%rd4], %r33;
	ld.global.u32 	%r34, [%rd3];
	add.s32 	%r46, %r34, 1;
	st.global.u32 	[%rd3], %r46;
	mov.pred 	%p31, 0;
$L__BB6_12:
	add.s32 	%r47, %r47, 1;
	setp.lt.s32 	%p14, %r47, %r20;
	and.pred  	%p15, %p31, %p14;
	@%p15 bra 	$L__BB6_6;
	not.pred 	%p16, %p31;
	@%p16 bra 	$L__BB6_4;
$L__BB6_14:
	add.s32 	%r44, %r44, 1;
	setp.ne.s32 	%p17, %r44, %r20;
	@%p17 bra 	$L__BB6_3;
	neg.s32 	%r12, %r19;
	mov.b32 	%r50, 0;
$L__BB6_16:
	mul.wide.u32 	%rd15, %r50, 4;
	add.s64 	%rd6, %rd2, %rd15;
$L__BB6_17:
	ld.global.u32 	%r36, [%rd6];
	setp.le.s32 	%p18, %r36, %r22;
	@%p18 bra 	$L__BB6_27;
	mov.b32 	%r51, 0;
$L__BB6_19:
	setp.eq.s32 	%p20, %r51, %r50;
	mov.pred 	%p32, -1;
	@%p20 bra 	$L__BB6_25;
	mul.wide.u32 	%rd16, %r51, 4;
	add.s64 	%rd7, %rd2, %rd16;
	ld.global.u32 	%r38, [%rd7];
	setp.ge.s32 	%p22, %r38, %r22;
	@%p22 bra 	$L__BB6_25;
	mov.u64 	%rd17, %rd1;
	mov.u32 	%r52, %r12;
$L__BB6_22:
	ld.global.u32 	%r39, [%rd17];
	setp.eq.s32 	%p23, %r39, %r50;
	@%p23 bra 	$L__BB6_24;
	add.s32 	%r52, %r52, 1;
	setp.eq.s32 	%p25, %r52, 0;
	add.s64 	%rd17, %rd17, 4;
	@%p25 bra 	$L__BB6_25;
	bra.uni 	$L__BB6_22;
$L__BB6_24:
	st.global.u32 	[%rd17], %r51;
	ld.global.u32 	%r40, [%rd6];
	add.s32 	%r41, %r40, -1;
	st.global.u32 	[%rd6], %r41;
	ld.global.u32 	%r42, [%rd7];
	add.s32 	%r43, %r42, 1;
	st.global.u32 	[%rd7], %r43;
	mov.pred 	%p32, 0;
$L__BB6_25:
	add.s32 	%r51, %r51, 1;
	setp.lt.s32 	%p27, %r51, %r20;
	and.pred  	%p28, %p32, %p27;
	@%p28 bra 	$L__BB6_19;
	not.pred 	%p29, %p32;
	@%p29 bra 	$L__BB6_17;
$L__BB6_27:
	add.s32 	%r50, %r50, 1;
	setp.ne.s32 	%p30, %r50, %r20;
	@%p30 bra 	$L__BB6_16;
$L__BB6_28:
	ret;

}


// ===== COMPILED SASS (sm_100) =====

	.target	sm_100

	.elftype	@"ET_EXEC"


//--------------------- .note.nv.tkinfo           --------------------------
	.section	.note.nv.tkinfo,"",@"SHT_NOTE"
	.sectionflags	@"SHF_NOTE_NV_TKINFO"
	.tkinfo
        /*0018*/ 	.word	0x00000002
        /*0030*/ 	.string	""
        /*0030*/ 	.string	"ptxas"
        /*0030*/ 	.string	"Cuda compilation tools, release 13.0, V13.0.88"
        /*0030*/ 	.string	"Build cuda_13.0.r13.0/compiler.36424714_0"
        /*0030*/ 	.string	"-arch sm_100 -m 64 "



//--------------------- .note.nv.cuinfo           --------------------------
	.section	.note.nv.cuinfo,"",@"SHT_NOTE"
	.sectionflags	@"SHF_NOTE_NV_CUINFO"
        /*0018*/ 	.short	0x0002
        /*001a*/ 	.short	0x0064
        /*001c*/ 	.short	0x0082
	.zero		2


//--------------------- .nv.info                  --------------------------
	.section	.nv.info,"",@"SHT_CUDA_INFO"
	.align	4


	//----- nvinfo : EIATTR_REGCOUNT
	.align		4
        /*0000*/ 	.byte	0x04, 0x2f
        /*0002*/ 	.short	(.L_1 - .L_0)
	.align		4
.L_0:
        /*0004*/ 	.word	index@(reset_counters)
        /*0008*/ 	.word	0x00000008


	//----- nvinfo : EIATTR_FRAME_SIZE
	.align		4
.L_1:
        /*000c*/ 	.byte	0x04, 0x11
        /*000e*/ 	.short	(.L_3 - .L_2)
	.align		4
.L_2:
        /*0010*/ 	.word	index@(reset_counters)
        /*0014*/ 	.word	0x00000000


	//----- nvinfo : EIATTR_REGCOUNT
	.align		4
.L_3:
        /*0018*/ 	.byte	0x04, 0x2f
        /*001a*/ 	.short	(.L_5 - .L_4)
	.align		4
.L_4:
        /*001c*/ 	.word	index@(hyperedge_clustering)
        /*0020*/ 	.word	0x00000010


	//----- nvinfo : EIATTR_FRAME_SIZE
	.align		4
.L_5:
        /*0024*/ 	.byte	0x04, 0x11
        /*0026*/ 	.short	(.L_7 - .L_6)
	.align		4
.L_6:
        /*0028*/ 	.word	index@(hyperedge_clustering)
        /*002c*/ 	.word	0x00000000


	//----- nvinfo : EIATTR_REGCOUNT
	.align		4
.L_7:
        /*0030*/ 	.byte	0x04, 0x2f
        /*0032*/ 	.short	(.L_9 - .L_8)
	.align		4
.L_8:
        /*0034*/ 	.word	index@(compute_node_preferences)
        /*0038*/ 	.word	0x0000001f


	//----- nvinfo : EIATTR_FRAME_SIZE
	.align		4
.L_9:
        /*003c*/ 	.byte	0x04, 0x11
        /*003e*/ 	.short	(.L_11 - .L_10)
	.align		4
.L_10:
        /*0040*/ 	.word	index@(compute_node_preferences)
        /*0044*/ 	.word	0x00000100


	//----- nvinfo : EIATTR_REGCOUNT
	.align		4
.L_11:
        /*0048*/ 	.byte	0x04, 0x2f
        /*004a*/ 	.short	(.L_13 - .L_12)
	.align		4
.L_12:
        /*004c*/ 	.word	index@(execute_node_assignments)
        /*0050*/ 	.word	0x00000018


	//----- nvinfo : EIATTR_FRAME_SIZE
	.align		4
.L_13:
        /*0054*/ 	.byte	0x04, 0x11
        /*0056*/ 	.short	(.L_15 - .L_14)
	.align		4
.L_14:
        /*0058*/ 	.word	index@(execute_node_assignments)
        /*005c*/ 	.word	0x00000000


	//----- nvinfo : EIATTR_REGCOUNT
	.align		4
.L_15:
        /*0060*/ 	.byte	0x04, 0x2f
        /*0062*/ 	.short	(.L_17 - .L_16)
	.align		4
.L_16:
        /*0064*/ 	.word	index@(compute_refinement_moves)
        /*0068*/ 	.word	0x0000001e


	//----- nvinfo : EIATTR_FRAME_SIZE
	.align		4
.L_17:
        /*006c*/ 	.byte	0x04, 0x11
        /*006e*/ 	.short	(.L_19 - .L_18)
	.align		4
.L_18:
        /*0070*/ 	.word	index@($__internal_0_$__cuda_sm20_div_u64)
        /*0074*/ 	.word	0x00000080


	//----- nvinfo : EIATTR_FRAME_SIZE
	.align		4
.L_19:
        /*0078*/ 	.byte	0x04, 0x11
        /*007a*/ 	.short	(.L_21 - .L_20)
	.align		4
.L_20:
        /*007c*/ 	.word	index@(compute_refinement_moves)
        /*0080*/ 	.word	0x00000080


	//----- nvinfo : EIATTR_REGCOUNT
	.align		4
.L_21:
        /*0084*/ 	.byte	0x04, 0x2f
        /*0086*/ 	.short	(.L_23 - .L_22)
	.align		4
.L_22:
        /*0088*/ 	.word	index@(execute_refinement_moves)
        /*008c*/ 	.word	0x0000001e


	//----- nvinfo : EIATTR_FRAME_SIZE
	.align		4
.L_23:
        /*0090*/ 	.byte	0x04, 0x11
        /*0092*/ 	.short	(.L_25 - .L_24)
	.align		4
.L_24:
        /*0094*/ 	.word	index@(execute_refinement_moves)
        /*0098*/ 	.word	0x00000000


	//----- nvinfo : EIATTR_REGCOUNT
	.align		4
.L_25:
        /*009c*/ 	.byte	0x04, 0x2f
        /*009e*/ 	.short	(.L_27 - .L_26)
	.align		4
.L_26:
        /*00a0*/ 	.word	index@(balance_final)
        /*00a4*/ 	.word	0x00000014


	//----- nvinfo : EIATTR_FRAME_SIZE
	.align		4
.L_27:
        /*00a8*/ 	.byte	0x04, 0x11
        /*00aa*/ 	.short	(.L_29 - .L_28)
	.align		4
.L_28:
        /*00ac*/ 	.word	index@(balance_final)
        /*00b0*/ 	.word	0x00000000


	//----- nvinfo : EIATTR_MIN_STACK_SIZE
	.align		4
.L_29:
        /*00b4*/ 	.byte	0x04, 0x12
        /*00b6*/ 	.short	(.L_31 - .L_30)
	.align		4
.L_30:
        /*00b8*/ 	.word	index@(balance_final)
        /*00bc*/ 	.word	0x00000000


	//----- nvinfo : EIATTR_MIN_STACK_SIZE
	.align		4
.L_31:
        /*00c0*/ 	.byte	0x04, 0x12
        /*00c2*/ 	.short	(.L_33 - .L_32)
	.align		4
.L_32:
        /*00c4*/ 	.word	index@(execute_refinement_moves)
        /*00c8*/ 	.word	0x00000000


	//----- nvinfo : EIATTR_MIN_STACK_SIZE
	.align		4
.L_33:
        /*00cc*/ 	.byte	0x04, 0x12
        /*00ce*/ 	.short	(.L_35 - .L_34)
	.align		4
.L_34:
        /*00d0*/ 	.word	index@(compute_refinement_moves)
        /*00d4*/ 	.word	0x00000080


	//----- nvinfo : EIATTR_MIN_STACK_SIZE
	.align		4
.L_35:
        /*00d8*/ 	.byte	0x04, 0x12
        /*00da*/ 	.short	(.L_37 - .L_36)
	.align		4
.L_36:
        /*00dc*/ 	.word	index@(execute_node_assignments)
        /*00e0*/ 	.word	0x00000000


	//----- nvinfo : EIATTR_MIN_STACK_SIZE
	.align		4
.L_37:
        /*00e4*/ 	.byte	0x04, 0x12
        /*00e6*/ 	.short	(.L_39 - .L_38)
	.align		4
.L_38:
        /*00e8*/ 	.word	index@(compute_node_preferences)
        /*00ec*/ 	.word	0x00000100


	//----- nvinfo : EIATTR_MIN_STACK_SIZE
	.align		4
.L_39:
        /*00f0*/ 	.byte	0x04, 0x12
        /*00f2*/ 	.short	(.L_41 - .L_40)
	.align		4
.L_40:
        /*00f4*/ 	.word	index@(hyperedge_clustering)
        /*00f8*/ 	.word	0x00000000


	//----- nvinfo : EIATTR_MIN_STACK_SIZE
	.align		4
.L_41:
        /*00fc*/ 	.byte	0x04, 0x12
        /*00fe*/ 	.short	(.L_43 - .L_42)
	.align		4
.L_42:
        /*0100*/ 	.word	index@(reset_counters)
        /*0104*/ 	.word	0x00000000
.L_43:


//--------------------- .nv.compat                --------------------------
	.section	.nv.compat,"",@"SHT_CUDA_COMPAT_INFO"
	.align	4
        /*0000*/ 	.byte	0x02, 0x09, 0x00, 0x00, 0x02, 0x02, 0x01, 0x00, 0x02, 0x05, 0x05, 0x00, 0x03, 0x07, 0x01, 0x01
        /*0010*/ 	.byte	0x02, 0x03, 0x00, 0x00, 0x02, 0x06, 0x01, 0x00, 0x04, 0x0b, 0x08, 0x00, 0x09, 0x00, 0x00, 0x00
        /*0020*/ 	.byte	0x00, 0x00, 0x00, 0x00


//--------------------- .nv.info.balance_final    --------------------------
	.section	.nv.info.balance_final,"",@"SHT_CUDA_INFO"
	.sectionflags	@""
	.align	4


	//----- nvinfo : EIATTR_CUDA_API_VERSION
	.align		4
        /*0000*/ 	.byte	0x04, 0x37
        /*0002*/ 	.short	(.L_45 - .L_44)
.L_44:
        /*0004*/ 	.word	0x00000082


	//----- nvinfo : EIATTR_KPARAM_INFO
	.align		4
.L_45:
        /*0008*/ 	.byte	0x04, 0x17
        /*000a*/ 	.short	(.L_47 - .L_46)
.L_46:
        /*000c*/ 	.word	0x00000000
        /*0010*/ 	.short	0x0005
        /*0012*/ 	.short	0x0018
        /*0014*/ 	.byte	0x00, 0xf5, 0x21, 0x00


	//----- nvinfo : EIATTR_KPARAM_INFO
	.align		4
.L_47:
        /*0018*/ 	.byte	0x04, 0x17
        /*001a*/ 	.short	(.L_49 - .L_48)
.L_48:
        /*001c*/ 	.word	0x00000000
        /*0020*/ 	.short	0x0004
        /*0022*/ 	.short	0x0010
        /*0024*/ 	.byte	0x00, 0xf5, 0x21, 0x00


	//----- nvinfo : EIATTR_KPARAM_INFO
	.align		4
.L_49:
        /*0028*/ 	.byte	0x04, 0x17
        /*002a*/ 	.short	(.L_51 - .L_50)
.L_50:
        /*002c*/ 	.word	0x00000000
        /*0030*/ 	.short	0x0003
        /*0032*/ 	.short	0x000c
        /*0034*/ 	.byte	0x00, 0xf0, 0x11, 0x00


	//----- nvinfo : EIATTR_KPARAM_INFO
	.align		4
.L_51:
        /*0038*/ 	.byte	0x04, 0x17
        /*003a*/ 	.short	(.L_53 - .L_52)
.L_52:
        /*003c*/ 	.word	0x00000000
        /*0040*/ 	.short	0x0002
        /*0042*/ 	.short	0x0008
        /*0044*/ 	.byte	0x00, 0xf0, 0x11, 0x00


	//----- nvinfo : EIATTR_KPARAM_INFO
	.align		4
.L_53:
        /*0048*/ 	.byte	0x04, 0x17
        /*004a*/ 	.short	(.L_55 - .L_54)
.L_54:
        /*004c*/ 	.word	0x00000000
        /*0050*/ 	.short	0x0001
        /*0052*/ 	.short	0x0004
        /*0054*/ 	.byte	0x00, 0xf0, 0x11, 0x00


	//----- nvinfo : EIATTR_KPARAM_INFO
	.align		4
.L_55:
        /*0058*/ 	.byte	0x04, 0x17
        /*005a*/ 	.short	(.L_57 - .L_56)
.L_56:
        /*005c*/ 	.word	0x00000000
        /*0060*/ 	.short	0x0000
        /*0062*/ 	.short	0x0000
        /*0064*/ 	.byte	0x00, 0xf0, 0x11, 0x00


	//----- nvinfo : EIATTR_SPARSE_MMA_MASK
	.align		4
.L_57:
        /*0068*/ 	.byte	0x03, 0x50
        /*006a*/ 	.short	0x0000


	//----- nvinfo : EIATTR_MAXREG_COUNT
	.align		4
        /*006c*/ 	.byte	0x03, 0x1b
        /*006e*/ 	.short	0x00ff


	//----- nvinfo : EIATTR_MERCURY_ISA_VERSION
	.align		4
        /*0070*/ 	.byte	0x03, 0x5f
        /*0072*/ 	.short	0x0101


	//----- nvinfo : EIATTR_VRC_CTA_INIT_COUNT
	.align		4
        /*0074*/ 	.byte	0x02, 0x4a
	.zero		1
	.zero		1


	//----- nvinfo : EIATTR_EXIT_INSTR_OFFSETS
	.align		4
        /*0078*/ 	.byte	0x04, 0x1c
        /*007a*/ 	.short	(.L_59 - .L_58)


	//   ....[0]....
.L_58:
        /*007c*/ 	.word	0x00000040


	//   ....[1]....
        /*0080*/ 	.word	0x00000080


	//   ....[2]....
        /*0084*/ 	.word	0x00000730


	//----- nvinfo : EIATTR_CBANK_PARAM_SIZE
	.align		4
.L_59:
        /*0088*/ 	.byte	0x03, 0x19
        /*008a*/ 	.short	0x0020


	//----- nvinfo : EIATTR_PARAM_CBANK
	.align		4
        /*008c*/ 	.byte	0x04, 0x0a
        /*008e*/ 	.short	(.L_61 - .L_60)
	.align		4
.L_60:
        /*0090*/ 	.word	index@(.nv.constant0.balance_final)
        /*0094*/ 	.short	0x0380
        /*0096*/ 	.short	0x0020


	//----- nvinfo : EIATTR_SW_WAR
	.align		4
.L_61:
        /*0098*/ 	.byte	0x04, 0x36
        /*009a*/ 	.short	(.L_63 - .L_62)
.L_62:
        /*009c*/ 	.word	0x00000008
.L_63:


//--------------------- .nv.info.execute_refinement_moves --------------------------
	.section	.nv.info.execute_refinement_moves,"",@"SHT_CUDA_INFO"
	.sectionflags	@""
	.align	4


	//----- nvinfo : EIATTR_CUDA_API_VERSION
	.align		4
        /*0000*/ 	.byte	0x04, 0x37
        /*0002*/ 	.short	(.L_65 - .L_64)
.L_64:
        /*0004*/ 	.word	0x00000082


	//----- nvinfo : EIATTR_KPARAM_INFO
	.align		4
.L_65:
        /*0008*/ 	.byte	0x04, 0x17
        /*000a*/ 	.short	(.L_67 - .L_66)
.L_66:
        /*000c*/ 	.word	0x00000000
        /*0010*/ 	.short	0x0006
        /*0012*/ 	.short	0x0030
        /*0014*/ 	.byte	0x00, 0xf5, 0x21, 0x00


	//----- nvinfo : EIATTR_KPARAM_INFO
	.align		4
.L_67:
        /*0018*/ 	.byte	0x04, 0x17
        /*001a*/ 	.short	(.L_69 - .L_68)
.L_68:
        /*001c*/ 	.word	0x00000000
        /*0020*/ 	.short	0x0005
        /*0022*/ 	.short	0x0028
        /*0024*/ 	.byte	0x00, 0xf5, 0x21, 0x00


	//----- nvinfo : EIATTR_KPARAM_INFO
	.align		4
.L_69:
        /*0028*/ 	.byte	0x04, 0x17
        /*002a*/ 	.short	(.L_71 - .L_70)
.L_70:
        /*002c*/ 	.word	0x00000000
        /*0030*/ 	.short	0x0004
        /*0032*/ 	.short	0x0020
        /*0034*/ 	.byte	0x00, 0xf5, 0x21, 0x00


	//----- nvinfo : EIATTR_KPARAM_INFO
	.align		4
.L_71:
        /*0038*/ 	.byte	0x04, 0x17
        /*003a*/ 	.short	(.L_73 - .L_72)
.L_72:
        /*003c*/ 	.word	0x00000000
        /*0040*/ 	.short	0x0003
        /*0042*/ 	.short	0x0018
        /*0044*/ 	.byte	0x00, 0xf0, 0x11, 0x00


	//----- nvinfo : EIATTR_KPARAM_INFO
	.align		4
.L_73:
        /*0048*/ 	.byte	0x04, 0x17
        /*004a*/ 	.short	(.L_75 - .L_74)
.L_74:
        /*004c*/ 	.word	0x00000000
        /*0050*/ 	.short	0x0002
        /*0052*/ 	.short	0x0010
        /*0054*/ 	.byte	0x00, 0xf5, 0x21, 0x00


	//----- nvinfo : EIATTR_KPARAM_INFO
	.align		4
.L_75:
        /*0058*/ 	.byte	0x04, 0x17
        /*005a*/ 	.short	(.L_77 - .L_76)
.L_76:
        /*005c*/ 	.word	0x00000000
        /*0060*/ 	.short	0x0001
        /*0062*/ 	.short	0x0008
        /*0064*/ 	.byte	0x00, 0xf5, 0x21, 0x00


	//----- nvinfo : EIATTR_KPARAM_INFO
	.align		4
.L_77:
        /*0068*/ 	.byte	0x04, 0x17
        /*006a*/ 	.short	(.L_79 - .L_78)
.L_78:
        /*006c*/ 	.word	0x00000000
        /*0070*/ 	.short	0x0000
        /*0072*/ 	.short	0x0000
        /*0074*/ 	.byte	0x00, 0xf0, 0x11, 0x00


	//----- nvinfo : EIATTR_SPARSE_MMA_MASK
	.align		4
.L_79:
        /*0078*/ 	.byte	0x03, 0x50
        /*007a*/ 	.short	0x0000


	//----- nvinfo : EIATTR_MAXREG_COUNT
	.align		4
        /*007c*/ 	.byte	0x03, 0x1b
        /*007e*/ 	.short	0x00ff


	//----- nvinfo : EIATTR_MERCURY_ISA_VERSION
	.align		4
        /*0080*/ 	.byte	0x03, 0x5f
        /*0082*/ 	.short	0x0101


	//----- nvinfo : EIATTR_VRC_CTA_INIT_COUNT
	.align		4
        /*0084*/ 	.byte	0x02, 0x4a
	.zero		1
	.zero		1


	//----- nvinfo : EIATTR_EXIT_INSTR_OFFSETS
	.align		4
        /*0088*/ 	.byte	0x04, 0x1c
        /*008a*/ 	.short	(.L_81 - .L_80)


	//   ....[0]....
.L_80:
        /*008c*/ 	.word	0x00000060


	//   ....[1]....
        /*0090*/ 	.word	0x00000900


	//   ....[2]....
        /*0094*/ 	.word	0x00000be0


	//----- nvinfo : EIATTR_CBANK_PARAM_SIZE
	.align		4
.L_81:
        /*0098*/ 	.byte	0x03, 0x19
        /*009a*/ 	.short	0x0038


	//----- nvinfo : EIATTR_PARAM_CBANK
	.align		4
        /*009c*/ 	.byte	0x04, 0x0a
        /*009e*/ 	.short	(.L_83 - .L_82)
	.align		4
.L_82:
        /*00a0*/ 	.word	index@(.nv.constant0.execute_refinement_moves)
        /*00a4*/ 	.short	0x0380
        /*00a6*/ 	.short	0x0038


	//----- nvinfo : EIATTR_SW_WAR
	.align		4
.L_83:
        /*00a8*/ 	.byte	0x04, 0x36
        /*00aa*/ 	.short	(.L_85 - .L_84)
.L_84:
        /*00ac*/ 	.word	0x00000008
.L_85:


//--------------------- .nv.info.compute_refinement_moves --------------------------
	.section	.nv.info.compute_refinement_moves,"",@"SHT_CUDA_INFO"
	.sectionflags	@""
	.align	4


	//----- nvinfo : EIATTR_CUDA_API_VERSION
	.align		4
        /*0000*/ 	.byte	0x04, 0x37
        /*0002*/ 	.short	(.L_87 - .L_86)
.L_86:
        /*0004*/ 	.word	0x00000082


	//----- nvinfo : EIATTR_KPARAM_INFO
	.align		4
.L_87:
        /*0008*/ 	.byte	0x04, 0x17
        /*000a*/ 	.short	(.L_89 - .L_88)
.L_88:
        /*000c*/ 	.word	0x00000000
        /*0010*/ 	.short	0x000a
        /*0012*/ 	.short	0x0048
        /*0014*/ 	.byte	0x00, 0xf5, 0x21, 0x00


	//----- nvinfo : EIATTR_KPARAM_INFO
	.align		4
.L_89:
        /*0018*/ 	.byte	0x04, 0x17
        /*001a*/ 	.short	(.L_91 - .L_90)
.L_90:
        /*001c*/ 	.word	0x00000000
        /*0020*/ 	.short	0x0009
        /*0022*/ 	.short	0x0040
        /*0024*/ 	.byte	0x00, 0xf5, 0x21, 0x00


	//----- nvinfo : EIATTR_KPARAM_INFO
	.align		4
.L_91:
        /*0028*/ 	.byte	0x04, 0x17
        /*002a*/ 	.short	(.L_93 - .L_92)
.L_92:
        /*002c*/ 	.word	0x00000000
        /*0030*/ 	.short	0x0008
        /*0032*/ 	.short	0x0038
        /*0034*/ 	.byte	0x00, 0xf5, 0x21, 0x00


	//----- nvinfo : EIATTR_KPARAM_INFO
	.align		4
.L_93:
        /*0038*/ 	.byte	0x04, 0x17
        /*003a*/ 	.short	(.L_95 - .L_94)
.L_94:
        /*003c*/ 	.word	0x00000000
        /*0040*/ 	.short	0x0007
        /*0042*/ 	.short	0x0030
        /*0044*/ 	.byte	0x00, 0xf5, 0x21, 0x00


	//----- nvinfo : EIATTR_KPARAM_INFO
	.align		4
.L_95:
        /*0048*/ 	.byte	0x04, 0x17
        /*004a*/ 	.short	(.L_97 - .L_96)
.L_96:
        /*004c*/ 	.word	0x00000000
        /*0050*/ 	.short	0x0006
        /*0052*/ 	.short	0x0028
        /*0054*/ 	.byte	0x00, 0xf5, 0x21, 0x00


	//----- nvinfo : EIATTR_KPARAM_INFO
	.align		4
.L_97:
        /*0058*/ 	.byte	0x04, 0x17
        /*005a*/ 	.short	(.L_99 - .L_98)
.L_98:
        /*005c*/ 	.word	0x00000000
        /*0060*/ 	.short	0x0005
        /*0062*/ 	.short	0x0020
        /*0064*/ 	.byte	0x00, 0xf5, 0x21, 0x00


	//----- nvinfo : EIATTR_KPARAM_INFO
	.align		4
.L_99:
        /*0068*/ 	.byte	0x04, 0x17
        /*006a*/ 	.short	(.L_101 - .L_100)
.L_100:
        /*006c*/ 	.word	0x00000000
        /*0070*/ 	.short	0x0004
        /*0072*/ 	.short	0x0018
        /*0074*/ 	.byte	0x00, 0xf5, 0x21, 0x00


	//----- nvinfo : EIATTR_KPARAM_INFO
	.align		4
.L_101:
        /*0078*/ 	.byte	0x04, 0x17
        /*007a*/ 	.short	(.L_103 - .L_102)
.L_102:
        /*007c*/ 	.word	0x00000000
        /*0080*/ 	.short	0x0003
        /*0082*/ 	.short	0x0010
        /*0084*/ 	.byte	0x00, 0xf5, 0x21, 0x00


	//----- nvinfo : EIATTR_KPARAM_INFO
	.align		4
.L_103:
        /*0088*/ 	.byte	0x04, 0x17
        /*008a*/ 	.short	(.L_105 - .L_104)
.L_104:
        /*008c*/ 	.word	0x00000000
        /*0090*/ 	.short	0x0002
        /*0092*/ 	.short	0x0008
        /*0094*/ 	.byte	0x00, 0xf0, 0x11, 0x00


	//----- nvinfo : EIATTR_KPARAM_INFO
	.align		4
.L_105:
        /*0098*/ 	.byte	0x04, 0x17
        /*009a*/ 	.short	(.L_107 - .L_106)
.L_106:
        /*009c*/ 	.word	0x00000000
        /*00a0*/ 	.short	0x0001
        /*00a2*/ 	.short	0x0004
        /*00a4*/ 	.byte	0x00, 0xf0, 0x11, 0x00


	//----- nvinfo : EIATTR_KPARAM_INFO
	.align		4
.L_107:
        /*00a8*/ 	.byte	0x04, 0x17
        /*00aa*/ 	.short	(.L_109 - .L_108)
.L_108:
        /*00ac*/ 	.word	0x00000000
        /*00b0*/ 	.short	0x0000
        /*00b2*/ 	.short	0x0000
        /*00b4*/ 	.byte	0x00, 0xf0, 0x11, 0x00


	//----- nvinfo : EIATTR_SPARSE_MMA_MASK
	.align		4
.L_109:
        /*00b8*/ 	.byte	0x03, 0x50
        /*00ba*/ 	.short	0x0000


	//----- nvinfo : EIATTR_MAXREG_COUNT
	.align		4
        /*00bc*/ 	.byte	0x03, 0x1b
        /*00be*/ 	.short	0x00ff


	//----- nvinfo : EIATTR_NUM_BARRIERS
	.align		4
        /*00c0*/ 	.byte	0x02, 0x4c
        /*00c2*/ 	.byte	0x01
	.zero		1


	//----- nvinfo : EIATTR_MERCURY_ISA_VERSION
	.align		4
        /*00c4*/ 	.byte	0x03, 0x5f
        /*00c6*/ 	.short	0x0101


	//----- nvinfo : EIATTR_INT_WARP_WIDE_INSTR_OFFSETS
	.align		4
        /*00c8*/ 	.byte	0x04, 0x31
        /*00ca*/ 	.short	(.L_111 - .L_110)


	//   ....[0]....
.L_110:
        /*00cc*/ 	.word	0x00001160


	//----- nvinfo : EIATTR_VRC_CTA_INIT_COUNT
	.align		4
.L_111:
        /*00d0*/ 	.byte	0x02, 0x4a
	.zero		1
	.zero		1


	//----- nvinfo : EIATTR_EXIT_INSTR_OFFSETS
	.align		4
        /*00d4*/ 	.byte	0x04, 0x1c
        /*00d6*/ 	.short	(.L_113 - .L_112)


	//   ....[0]....
.L_112:
        /*00d8*/ 	.word	0x00000150


	//   ....[1]....
        /*00dc*/ 	.word	0x000001d0


	//   ....[2]....
        /*00e0*/ 	.word	0x00000240


	//   ....[3]....
        /*00e4*/ 	.word	0x000002b0


	//   ....[4]....
        /*00e8*/ 	.word	0x00001130


	//   ....[5]....
        /*00ec*/ 	.word	0x00001240


	//----- nvinfo : EIATTR_CRS_STACK_SIZE
	.align		4
.L_113:
        /*00f0*/ 	.byte	0x04, 0x1e
        /*00f2*/ 	.short	(.L_115 - .L_114)
.L_114:
        /*00f4*/ 	.word	0x00000000


	//----- nvinfo : EIATTR_CBANK_PARAM_SIZE
	.align		4
.L_115:
        /*00f8*/ 	.byte	0x03, 0x19
        /*00fa*/ 	.short	0x0050


	//----- nvinfo : EIATTR_PARAM_CBANK
	.align		4
        /*00fc*/ 	.byte	0x04, 0x0a
        /*00fe*/ 	.short	(.L_117 - .L_116)
	.align		4
.L_116:
        /*0100*/ 	.word	index@(.nv.constant0.compute_refinement_moves)
        /*0104*/ 	.short	0x0380
        /*0106*/ 	.short	0x0050


	//----- nvinfo : EIATTR_SW_WAR
	.align		4
.L_117:
        /*0108*/ 	.byte	0x04, 0x36
        /*010a*/ 	.short	(.L_119 - .L_118)
.L_118:
        /*010c*/ 	.word	0x00000008
.L_119:


//--------------------- .nv.info.execute_node_assignments --------------------------
	.section	.nv.info.execute_node_assignments,"",@"SHT_CUDA_INFO"
	.sectionflags	@""
	.align	4


	//----- nvinfo : EIATTR_CUDA_API_VERSION
	.align		4
        /*0000*/ 	.byte	0x04, 0x37
        /*0002*/ 	.short	(.L_121 - .L_120)
.L_120:
        /*0004*/ 	.word	0x00000082


	//----- nvinfo : EIATTR_KPARAM_INFO
	.align		4
.L_121:
        /*0008*/ 	.byte	0x04, 0x17
        /*000a*/ 	.short	(.L_123 - .L_122)
.L_122:
        /*000c*/ 	.word	0x00000000
        /*0010*/ 	.short	0x0006
        /*0012*/ 	.short	0x0028
        /*0014*/ 	.byte	0x00, 0xf5, 0x21, 0x00


	//----- nvinfo : EIATTR_KPARAM_INFO
	.align		4
.L_123:
        /*0018*/ 	.byte	0x04, 0x17
        /*001a*/ 	.short	(.L_125 - .L_124)
.L_124:
        /*001c*/ 	.word	0x00000000
        /*0020*/ 	.short	0x0005
        /*0022*/ 	.short	0x0020
        /*0024*/ 	.byte	0x00, 0xf5, 0x21, 0x00


	//----- nvinfo : EIATTR_KPARAM_INFO
	.align		4
.L_125:
        /*0028*/ 	.byte	0x04, 0x17
        /*002a*/ 	.short	(.L_127 - .L_126)
.L_126:
        /*002c*/ 	.word	0x00000000
        /*0030*/ 	.short	0x0004
        /*0032*/ 	.short	0x0018
        /*0034*/ 	.byte	0x00, 0xf5, 0x21, 0x00


	//----- nvinfo : EIATTR_KPARAM_INFO
	.align		4
.L_127:
        /*0038*/ 	.byte	0x04, 0x17
        /*003a*/ 	.short	(.L_129 - .L_128)
.L_128:
        /*003c*/ 	.word	0x00000000
        /*0040*/ 	.short	0x0003
        /*0042*/ 	.short	0x0010
        /*0044*/ 	.byte	0x00, 0xf5, 0x21, 0x00


	//----- nvinfo : EIATTR_KPARAM_INFO
	.align		4
.L_129:
        /*0048*/ 	.byte	0x04, 0x17
        /*004a*/ 	.short	(.L_131 - .L_130)
.L_130:
        /*004c*/ 	.word	0x00000000
        /*0050*/ 	.short	0x0002
        /*0052*/ 	.short	0x0008
        /*0054*/ 	.byte	0x00, 0xf0, 0x11, 0x00


	//----- nvinfo : EIATTR_KPARAM_INFO
	.align		4
.L_131:
        /*0058*/ 	.byte	0x04, 0x17
        /*005a*/ 	.short	(.L_133 - .L_132)
.L_132:
        /*005c*/ 	.word	0x00000000
        /*0060*/ 	.short	0x0001
        /*0062*/ 	.short	0x0004
        /*0064*/ 	.byte	0x00, 0xf0, 0x11, 0x00


	//----- nvinfo : EIATTR_KPARAM_INFO
	.align		4
.L_133:
        /*0068*/ 	.byte	0x04, 0x17
        /*006a*/ 	.short	(.L_135 - .L_134)
.L_134:
        /*006c*/ 	.word	0x00000000
        /*0070*/ 	.short	0x0000
        /*0072*/ 	.short	0x0000
        /*0074*/ 	.byte	0x00, 0xf0, 0x11, 0x00


	//----- nvinfo : EIATTR_SPARSE_MMA_MASK
	.align		4
.L_135:
        /*0078*/ 	.byte	0x03, 0x50
        /*007a*/ 	.short	0x0000


	//----- nvinfo : EIATTR_MAXREG_COUNT
	.align		4
        /*007c*/ 	.byte	0x03, 0x1b
        /*007e*/ 	.short	0x00ff


	//----- nvinfo : EIATTR_MERCURY_ISA_VERSION
	.align		4
        /*0080*/ 	.byte	0x03, 0x5f
        /*0082*/ 	.short	0x0101


	//----- nvinfo : EIATTR_VRC_CTA_INIT_COUNT
	.align		4
        /*0084*/ 	.byte	0x02, 0x4a
	.zero		1
	.zero		1


	//----- nvinfo : EIATTR_EXIT_INSTR_OFFSETS
	.align		4
        /*0088*/ 	.byte	0x04, 0x1c
        /*008a*/ 	.short	(.L_137 - .L_136)


	//   ....[0]....
.L_136:
        /*008c*/ 	.word	0x00000060


	//   ....[1]....
        /*0090*/ 	.word	0x000006e0


	//   ....[2]....
        /*0094*/ 	.word	0x00001160


	//   ....[3]....
        /*0098*/ 	.word	0x00001490


	//----- nvinfo : EIATTR_CBANK_PARAM_SIZE
	.align		4
.L_137:
        /*009c*/ 	.byte	0x03, 0x19
        /*009e*/ 	.short	0x0030


	//----- nvinfo : EIATTR_PARAM_CBANK
	.align		4
        /*00a0*/ 	.byte	0x04, 0x0a
        /*00a2*/ 	.short	(.L_139 - .L_138)
	.align		4
.L_138:
        /*00a4*/ 	.word	index@(.nv.constant0.execute_node_assignments)
        /*00a8*/ 	.short	0x0380
        /*00aa*/ 	.short	0x0030


	//----- nvinfo : EIATTR_SW_WAR
	.align		4
.L_139:
        /*00ac*/ 	.byte	0x04, 0x36
        /*00ae*/ 	.short	(.L_141 - .L_140)
.L_140:
        /*00b0*/ 	.word	0x00000008
.L_141:


//--------------------- .nv.info.compute_node_preferences --------------------------
	.section	.nv.info.compute_node_preferences,"",@"SHT_CUDA_INFO"
	.sectionflags	@""
	.align	4


	//----- nvinfo : EIATTR_CUDA_API_VERSION
	.align		4
        /*0000*/ 	.byte	0x04, 0x37
        /*0002*/ 	.short	(.L_143 - .L_142)
.L_142:
        /*0004*/ 	.word	0x00000082


	//----- nvinfo : EIATTR_KPARAM_INFO
	.align		4
.L_143:
        /*0008*/ 	.byte	0x04, 0x17
        /*000a*/ 	.short	(.L_145 - .L_144)
.L_144:
        /*000c*/ 	.word	0x00000000
        /*0010*/ 	.short	0x0008
        /*0012*/ 	.short	0x0038
        /*0014*/ 	.byte	0x00, 0xf5, 0x21, 0x00


	//----- nvinfo : EIATTR_KPARAM_INFO
	.align		4
.L_145:
        /*0018*/ 	.byte	0x04, 0x17
        /*001a*/ 	.short	(.L_147 - .L_146)
.L_146:
        /*001c*/ 	.word	0x00000000
        /*0020*/ 	.short	0x0007
        /*0022*/ 	.short	0x0030
        /*0024*/ 	.byte	0x00, 0xf5, 0x21, 0x00


	//----- nvinfo : EIATTR_KPARAM_INFO
	.align		4
.L_147:
        /*0028*/ 	.byte	0x04, 0x17
        /*002a*/ 	.short	(.L_149 - .L_148)
.L_148:
        /*002c*/ 	.word	0x00000000
        /*0030*/ 	.short	0x0006
        /*0032*/ 	.short	0x0028
        /*0034*/ 	.byte	0x00, 0xf5, 0x21, 0x00


	//----- nvinfo : EIATTR_KPARAM_INFO
	.align		4
.L_149:
        /*0038*/ 	.byte	0x04, 0x17
        /*003a*/ 	.short	(.L_151 - .L_150)
.L_150:
        /*003c*/ 	.word	0x00000000
        /*0040*/ 	.short	0x0005
        /*0042*/ 	.short	0x0020
        /*0044*/ 	.byte	0x00, 0xf5, 0x21, 0x00


	//----- nvinfo : EIATTR_KPARAM_INFO
	.align		4
.L_151:
        /*0048*/ 	.byte	0x04, 0x17
        /*004a*/ 	.short	(.L_153 - .L_152)
.L_152:
        /*004c*/ 	.word	0x00000000
        /*0050*/ 	.short	0x0004
        /*0052*/ 	.short	0x0018
        /*0054*/ 	.byte	0x00, 0xf5, 0x21, 0x00


	//----- nvinfo : EIATTR_KPARAM_INFO
	.align		4
.L_153:
        /*0058*/ 	.byte	0x04, 0x17
        /*005a*/ 	.short	(.L_155 - .L_154)
.L_154:
        /*005c*/ 	.word	0x00000000
        /*0060*/ 	.short	0x0003
        /*0062*/ 	.short	0x0010
        /*0064*/ 	.byte	0x00, 0xf5, 0x21, 0x00


	//----- nvinfo : EIATTR_KPARAM_INFO
	.align		4
.L_155:
        /*0068*/ 	.byte	0x04, 0x17
        /*006a*/ 	.short	(.L_157 - .L_156)
.L_156:
        /*006c*/ 	.word	0x00000000
        /*0070*/ 	.short	0x0002
        /*0072*/ 	.short	0x0008
        /*0074*/ 	.byte	0x00, 0xf0, 0x11, 0x00


	//----- nvinfo : EIATTR_KPARAM_INFO
	.align		4
.L_157:
        /*0078*/ 	.byte	0x04, 0x17
        /*007a*/ 	.short	(.L_159 - .L_158)
.L_158:
        /*007c*/ 	.word	0x00000000
        /*0080*/ 	.short	0x0001
        /*0082*/ 	.short	0x0004
        /*0084*/ 	.byte	0x00, 0xf0, 0x11, 0x00


	//----- nvinfo : EIATTR_KPARAM_INFO
	.align		4
.L_159:
        /*0088*/ 	.byte	0x04, 0x17
        /*008a*/ 	.short	(.L_161 - .L_160)
.L_160:
        /*008c*/ 	.word	0x00000000
        /*0090*/ 	.short	0x0000
        /*0092*/ 	.short	0x0000
        /*0094*/ 	.byte	0x00, 0xf0, 0x11, 0x00


	//----- nvinfo : EIATTR_SPARSE_MMA_MASK
	.align		4
.L_161:
        /*0098*/ 	.byte	0x03, 0x50
        /*009a*/ 	.short	0x0000


	//----- nvinfo : EIATTR_MAXREG_COUNT
	.align		4
        /*009c*/ 	.byte	0x03, 0x1b
        /*009e*/ 	.short	0x00ff


	//----- nvinfo : EIATTR_MERCURY_ISA_VERSION
	.align		4
        /*00a0*/ 	.byte	0x03, 0x5f
        /*00a2*/ 	.short	0x0101


	//----- nvinfo : EIATTR_VRC_CTA_INIT_COUNT
	.align		4
        /*00a4*/ 	.byte	0x02, 0x4a
	.zero		1
	.zero		1


	//----- nvinfo : EIATTR_EXIT_INSTR_OFFSETS
	.align		4
        /*00a8*/ 	.byte	0x04, 0x1c
        /*00aa*/ 	.short	(.L_163 - .L_162)


	//   ....[0]....
.L_162:
        /*00ac*/ 	.word	0x00000080


	//   ....[1]....
        /*00b0*/ 	.word	0x00001800


	//----- nvinfo : EIATTR_CRS_STACK_SIZE
	.align		4
.L_163:
        /*00b4*/ 	.byte	0x04, 0x1e
        /*00b6*/ 	.short	(.L_165 - .L_164)
.L_164:
        /*00b8*/ 	.word	0x00000000


	//----- nvinfo : EIATTR_CBANK_PARAM_SIZE
	.align		4
.L_165:
        /*00bc*/ 	.byte	0x03, 0x19
        /*00be*/ 	.short	0x0040


	//----- nvinfo : EIATTR_PARAM_CBANK
	.align		4
        /*00c0*/ 	.byte	0x04, 0x0a
        /*00c2*/ 	.short	(.L_167 - .L_166)
	.align		4
.L_166:
        /*00c4*/ 	.word	index@(.nv.constant0.compute_node_preferences)
        /*00c8*/ 	.short	0x0380
        /*00ca*/ 	.short	0x0040


	//----- nvinfo : EIATTR_SW_WAR
	.align		4
.L_167:
        /*00cc*/ 	.byte	0x04, 0x36
        /*00ce*/ 	.short	(.L_169 - .L_168)
.L_168:
        /*00d0*/ 	.word	0x00000008
.L_169:


//--------------------- .nv.info.hyperedge_clustering --------------------------
	.section	.nv.info.hyperedge_clustering,"",@"SHT_CUDA_INFO"
	.sectionflags	@""
	.align	4


	//----- nvinfo : EIATTR_CUDA_API_VERSION
	.align		4
        /*0000*/ 	.byte	0x04, 0x37
        /*0002*/ 	.short	(.L_171 - .L_170)
.L_170:
        /*0004*/ 	.word	0x00000082


	//----- nvinfo : EIATTR_KPARAM_INFO
	.align		4
.L_171:
        /*0008*/ 	.byte	0x04, 0x17
        /*000a*/ 	.short	(.L_173 - .L_172)
.L_172:
        /*000c*/ 	.word	0x00000000
        /*0010*/ 	.short	0x0004
        /*0012*/ 	.short	0x0018
        /*0014*/ 	.byte	0x00, 0xf5, 0x21, 0x00


	//----- nvinfo : EIATTR_KPARAM_INFO
	.align		4
.L_173:
        /*0018*/ 	.byte	0x04, 0x17
        /*001a*/ 	.short	(.L_175 - .L_174)
.L_174:
        /*001c*/ 	.word	0x00000000
        /*0020*/ 	.short	0x0003
        /*0022*/ 	.short	0x0010
        /*0024*/ 	.byte	0x00, 0xf5, 0x21, 0x00


	//----- nvinfo : EIATTR_KPARAM_INFO
	.align		4
.L_175:
        /*0028*/ 	.byte	0x04, 0x17
        /*002a*/ 	.short	(.L_177 - .L_176)
.L_176:
        /*002c*/ 	.word	0x00000000
        /*0030*/ 	.short	0x0002
        /*0032*/ 	.short	0x0008
        /*0034*/ 	.byte	0x00, 0xf5, 0x21, 0x00


	//----- nvinfo : EIATTR_KPARAM_INFO
	.align		4
.L_177:
        /*0038*/ 	.byte	0x04, 0x17
        /*003a*/ 	.short	(.L_179 - .L_178)
.L_178:
        /*003c*/ 	.word	0x00000000
        /*0040*/ 	.short	0x0001
        /*0042*/ 	.short	0x0004
        /*0044*/ 	.byte	0x00, 0xf0, 0x11, 0x00


	//----- nvinfo : EIATTR_KPARAM_INFO
	.align		4
.L_179:
        /*0048*/ 	.byte	0x04, 0x17
        /*004a*/ 	.short	(.L_181 - .L_180)
.L_180:
        /*004c*/ 	.word	0x00000000
        /*0050*/ 	.short	0x0000
        /*0052*/ 	.short	0x0000
        /*0054*/ 	.byte	0x00, 0xf0, 0x11, 0x00


	//----- nvinfo : EIATTR_SPARSE_MMA_MASK
	.align		4
.L_181:
        /*0058*/ 	.byte	0x03, 0x50
        /*005a*/ 	.short	0x0000


	//----- nvinfo : EIATTR_MAXREG_COUNT
	.align		4
        /*005c*/ 	.byte	0x03, 0x1b
        /*005e*/ 	.short	0x00ff


	//----- nvinfo : EIATTR_MERCURY_ISA_VERSION
	.align		4
        /*0060*/ 	.byte	0x03, 0x5f
        /*0062*/ 	.short	0x0101


	//----- nvinfo : EIATTR_VRC_CTA_INIT_COUNT
	.align		4
        /*0064*/ 	.byte	0x02, 0x4a
	.zero		1
	.zero		1


	//----- nvinfo : EIATTR_EXIT_INSTR_OFFSETS
	.align		4
        /*0068*/ 	.byte	0x04, 0x1c
        /*006a*/ 	.short	(.L_183 - .L_182)


	//   ....[0]....
.L_182:
        /*006c*/ 	.word	0x00000070


	//   ....[1]....
        /*0070*/ 	.word	0x00000380


	//----- nvinfo : EIATTR_CBANK_PARAM_SIZE
	.align		4
.L_183:
        /*0074*/ 	.byte	0x03, 0x19
        /*0076*/ 	.short	0x0020


	//----- nvinfo : EIATTR_PARAM_CBANK
	.align		4
        /*0078*/ 	.byte	0x04, 0x0a
        /*007a*/ 	.short	(.L_185 - .L_184)
	.align		4
.L_184:
        /*007c*/ 	.word	index@(.nv.constant0.hyperedge_clustering)
        /*0080*/ 	.short	0x0380
        /*0082*/ 	.short	0x0020


	//----- nvinfo : EIATTR_SW_WAR
	.align		4
.L_185:
        /*0084*/ 	.byte	0x04, 0x36
        /*0086*/ 	.short	(.L_187 - .L_186)
.L_186:
        /*0088*/ 	.word	0x00000008
.L_187:


//--------------------- .nv.info.reset_counters   --------------------------
	.section	.nv.info.reset_counters,"",@"SHT_CUDA_INFO"
	.sectionflags	@""
	.align	4


	//----- nvinfo : EIATTR_CUDA_API_VERSION
	.align		4
        /*0000*/ 	.byte	0x04, 0x37
        /*0002*/ 	.short	(.L_189 - .L_188)
.L_188:
        /*0004*/ 	.word	0x00000082


	//----- nvinfo : EIATTR_KPARAM_INFO
	.align		4
.L_189:
        /*0008*/ 	.byte	0x04, 0x17
        /*000a*/ 	.short	(.L_191 - .L_190)
.L_190:
        /*000c*/ 	.word	0x00000000
        /*0010*/ 	.short	0x0001
        /*0012*/ 	.short	0x0008
        /*0014*/ 	.byte	0x00, 0xf5, 0x21, 0x00


	//----- nvinfo : EIATTR_KPARAM_INFO
	.align		4
.L_191:
        /*0018*/ 	.byte	0x04, 0x17
        /*001a*/ 	.short	(.L_193 - .L_192)
.L_192:
        /*001c*/ 	.word	0x00000000
        /*0020*/ 	.short	0x0000
        /*0022*/ 	.short	0x0000
        /*0024*/ 	.byte	0x00, 0xf5, 0x21, 0x00


	//----- nvinfo : EIATTR_SPARSE_MMA_MASK
	.align		4
.L_193:
        /*0028*/ 	.byte	0x03, 0x50
        /*002a*/ 	.short	0x0000


	//----- nvinfo : EIATTR_MAXREG_COUNT
	.align		4
        /*002c*/ 	.byte	0x03, 0x1b
        /*002e*/ 	.short	0x00ff


	//----- nvinfo : EIATTR_MERCURY_ISA_VERSION
	.align		4
        /*0030*/ 	.byte	0x03, 0x5f
        /*0032*/ 	.short	0x0101


	//----- nvinfo : EIATTR_VRC_CTA_INIT_COUNT
	.align		4
        /*0034*/ 	.byte	0x02, 0x4a
	.zero		1
	.zero		1


	//----- nvinfo : EIATTR_EXIT_INSTR_OFFSETS
	.align		4
        /*0038*/ 	.byte	0x04, 0x1c
        /*003a*/ 	.short	(.L_195 - .L_194)


	//   ....[0]....
.L_194:
        /*003c*/ 	.word	0x00000040


	//   ....[1]....
        /*0040*/ 	.word	0x000000a0


	//----- nvinfo : EIATTR_CBANK_PARAM_SIZE
	.align		4
.L_195:
        /*0044*/ 	.byte	0x03, 0x19
        /*0046*/ 	.short	0x0010


	//----- nvinfo : EIATTR_PARAM_CBANK
	.align		4
        /*0048*/ 	.byte	0x04, 0x0a
        /*004a*/ 	.short	(.L_197 - .L_196)
	.align		4
.L_196:
        /*004c*/ 	.word	index@(.nv.constant0.reset_counters)
        /*0050*/ 	.short	0x0380
        /*0052*/ 	.short	0x0010


	//----- nvinfo : EIATTR_SW_WAR
	.align		4
.L_197:
        /*0054*/ 	.byte	0x04, 0x36
        /*0056*/ 	.short	(.L_199 - .L_198)
.L_198:
        /*0058*/ 	.word	0x00000008
.L_199:


//--------------------- .nv.callgraph             --------------------------
	.section	.nv.callgraph,"",@"SHT_CUDA_CALLGRAPH"
	.align	4
	.sectionentsize	8
	.align		4
        /*0000*/ 	.word	0x00000000
	.align		4
        /*0004*/ 	.word	0xffffffff
	.align		4
        /*0008*/ 	.word	0x00000000
	.align		4
        /*000c*/ 	.word	0xfffffffe
	.align		4
        /*0010*/ 	.word	0x00000000
	.align		4
        /*0014*/ 	.word	0xfffffffd
	.align		4
        /*0018*/ 	.word	0x00000000
	.align		4
        /*001c*/ 	.word	0xfffffffc


//--------------------- .text.balance_final       --------------------------
	.section	.text.balance_final,"ax",@progbits
	.align	128
        .global         balance_final
        .type           balance_final,@function
        .size           balance_final,(.L_x_87 - balance_final)
        .other          balance_final,@"STO_CUDA_ENTRY STV_DEFAULT"
balance_final:
.text.balance_final:
[----:B------:R-:W-:Y:S01]  /*0000*/  LDC R1, c[0x0][0x37c] ;  /* 0x0000df00ff017b82 */ /* 0x000fe20000000800 */
[----:B------:R-:W0:Y:S07]  /*0010*/  S2R R0, SR_TID.X ;  /* 0x0000000000007919 */ /* 0x000e2e0000002100 */
[----:B------:R-:W0:Y:S02]  /*0020*/  S2UR UR4, SR_CTAID.X ;  /* 0x00000000000479c3 */ /* 0x000e240000002500 */
[----:B0-----:R-:W-:-:S13]  /*0030*/  LOP3.LUT P0, RZ, R0, UR4, RZ, 0xfc, !PT ;  /* 0x0000000400ff7c12 */ /* 0x001fda000f80fcff */
[----:B------:R-:W-:Y:S05]  /*0040*/  @P0 EXIT ;  /* 0x000000000000094d */ /* 0x000fea0003800000 */
[----:B------:R-:W0:Y:S02]  /*0050*/  LDC.64 R2, c[0x0][0x380] ;  /* 0x0000e000ff027b82 */ /* 0x000e240000000a00 */
[----:B0-----:R-:W-:-:S04]  /*0060*/  VIMNMX R0, PT, PT, R3, R2, PT ;  /* 0x0000000203007248 */ /* 0x001fc80003fe0100 */
[----:B------:R-:W-:-:S13]  /*0070*/  ISETP.GE.AND P0, PT, R0, 0x1, PT ;  /* 0x000000010000780c */ /* 0x000fda0003f06270 */
[----:B------:R-:W-:Y:S05]  /*0080*/  @!P0 EXIT ;  /* 0x000000000000894d */ /* 0x000fea0003800000 */
[----:B------:R-:W-:Y:S01]  /*0090*/  IMAD.MOV.U32 R11, RZ, RZ, RZ ;  /* 0x000000ffff0b7224 */ /* 0x000fe200078e00ff */
[----:B------:R-:W0:Y:S01]  /*00a0*/  LDCU.64 UR10, c[0x0][0x358] ;  /* 0x00006b00ff0a77ac */ /* 0x000e220008000a00 */
[----:B------:R-:W-:-:S05]  /*00b0*/  NOP ;  /* 0x0000000000007918 */ /* 0x000fca0000000000 */
.L_x_6:
[----:B01----:R-:W1:Y:S02]  /*00c0*/  LDC.64 R2, c[0x0][0x398] ;  /* 0x0000e600ff027b82 */ /* 0x003e640000000a00 */
[----:B-1----:R-:W-:-:S05]  /*00d0*/  IMAD.WIDE.U32 R2, R11, 0x4, R2 ;  /* 0x000000040b027825 */ /* 0x002fca00078e0002 */
[----:B0-----:R0:W5:Y:S02]  /*00e0*/  LDG.E R13, desc[UR10][R2.64] ;  /* 0x0000000a020d7981 */ /* 0x001164000c1e1900 */
.L_x_5:
[----:B-1----:R-:W1:Y:S02]  /*00f0*/  LDCU UR4, c[0x0][0x388] ;  /* 0x00007100ff0477ac */ /* 0x002e640008000800 */
[----:B-1---5:R-:W-:-:S13]  /*0100*/  ISETP.GE.AND P0, PT, R13, UR4, PT ;  /* 0x000000040d007c0c */ /* 0x022fda000bf06270 */
[----:B--2---:R-:W-:Y:S05]  /*0110*/  @P0 BRA `(.L_x_0) ;  /* 0x0000000000940947 */ /* 0x004fea0003800000 */
[----:B------:R-:W-:-:S07]  /*0120*/  IMAD.MOV.U32 R0, RZ, RZ, RZ ;  /* 0x000000ffff007224 */ /* 0x000fce00078e00ff */
.L_x_4:
[----:B------:R-:W-:Y:S02]  /*0130*/  ISETP.NE.AND P1, PT, R0, R11, PT ;  /* 0x0000000b0000720c */ /* 0x000fe40003f25270 */
[----:B------:R-:W-:-:S11]  /*0140*/  PLOP3.LUT P0, PT, PT, PT, PT, 0x80, 0x8 ;  /* 0x000000000008781c */ /* 0x000fd60003f0f070 */
[----:B-12---:R-:W-:Y:S05]  /*0150*/  @!P1 BRA `(.L_x_1) ;  /* 0x0000000000709947 */ /* 0x006fea0003800000 */
[----:B------:R-:W1:Y:S01]  /*0160*/  LDC.64 R4, c[0x0][0x398] ;  /* 0x0000e600ff047b82 */ /* 0x000e620000000a00 */
[----:B------:R-:W2:Y:S01]  /*0170*/  LDCU UR4, c[0x0][0x388] ;  /* 0x00007100ff0477ac */ /* 0x000ea20008000800 */
[----:B-1----:R-:W-:-:S05]  /*0180*/  IMAD.WIDE.U32 R4, R0, 0x4, R4 ;  /* 0x0000000400047825 */ /* 0x002fca00078e0004 */
[----:B------:R-:W2:Y:S02]  /*0190*/  LDG.E R6, desc[UR10][R4.64] ;  /* 0x0000000a04067981 */ /* 0x000ea4000c1e1900 */
[----:B--2---:R-:W-:-:S13]  /*01a0*/  ISETP.GT.AND P1, PT, R6, UR4, PT ;  /* 0x0000000406007c0c */ /* 0x004fda000bf24270 */
[----:B------:R-:W-:Y:S05]  /*01b0*/  @!P1 BRA `(.L_x_1) ;  /* 0x0000000000589947 */ /* 0x000fea0003800000 */
[----:B------:R-:W1:Y:S02]  /*01c0*/  LDC.64 R6, c[0x0][0x390] ;  /* 0x0000e400ff067b82 */ /* 0x000e640000000a00 */
[----:B-1----:R-:W2:Y:S02]  /*01d0*/  LDG.E R9, desc[UR10][R6.64] ;  /* 0x0000000a06097981 */ /* 0x002ea4000c1e1900 */
[----:B--2---:R-:W-:-:S13]  /*01e0*/  ISETP.NE.AND P1, PT, R9, R0, PT ;  /* 0x000000000900720c */ /* 0x004fda0003f25270 */
[----:B------:R-:W-:Y:S05]  /*01f0*/  @!P1 BRA `(.L_x_2) ;  /* 0x0000000000289947 */ /* 0x000fea0003800000 */
[----:B------:R-:W1:Y:S01]  /*0200*/  LDC.64 R8, c[0x0][0x390] ;  /* 0x0000e400ff087b82 */ /* 0x000e620000000a00 */
[----:B------:R-:W-:Y:S01]  /*0210*/  IMAD.MOV.U32 R15, RZ, RZ, RZ ;  /* 0x000000ffff0f7224 */ /* 0x000fe200078e00ff */
[----:B------:R-:W2:Y:S06]  /*0220*/  LDCU UR4, c[0x0][0x380] ;  /* 0x00007000ff0477ac */ /* 0x000eac0008000800 */
.L_x_3:
[----:B------:R-:W-:-:S05]  /*0230*/  VIADD R15, R15, 0x1 ;  /* 0x000000010f0f7836 */ /* 0x000fca0000000000 */
[----:B--2---:R-:W-:-:S13]  /*0240*/  ISETP.NE.AND P1, PT, R15, UR4, PT ;  /* 0x000000040f007c0c */ /* 0x004fda000bf25270 */
[----:B------:R-:W-:Y:S05]  /*0250*/  @!P1 BRA `(.L_x_1) ;  /* 0x0000000000309947 */ /* 0x000fea0003800000 */
[----:B-1----:R-:W-:-:S05]  /*0260*/  IMAD.WIDE.U32 R6, R15, 0x4, R8 ;  /* 0x000000040f067825 */ /* 0x002fca00078e0008 */
[----:B------:R-:W2:Y:S02]  /*0270*/  LDG.E R17, desc[UR10][R6.64] ;  /* 0x0000000a06117981 */ /* 0x000ea4000c1e1900 */
[----:B--2---:R-:W-:-:S13]  /*0280*/  ISETP.NE.AND P1, PT, R17, R0, PT ;  /* 0x000000001100720c */ /* 0x004fda0003f25270 */
[----:B------:R-:W-:Y:S05]  /*0290*/  @P1 BRA `(.L_x_3) ;  /* 0xfffffffc00e41947 */ /* 0x000fea000383ffff */
.L_x_2:
[----:B------:R2:W-:Y:S04]  /*02a0*/  STG.E desc[UR10][R6.64], R11 ;  /* 0x0000000b06007986 */ /* 0x0005e8000c10190a */
[----:B------:R-:W3:Y:S02]  /*02b0*/  LDG.E R8, desc[UR10][R4.64] ;  /* 0x0000000a04087981 */ /* 0x000ee4000c1e1900 */
[----:B---3--:R-:W-:-:S05]  /*02c0*/  VIADD R9, R8, 0xffffffff ;  /* 0xffffffff08097836 */ /* 0x008fca0000000000 */
[----:B------:R2:W-:Y:S04]  /*02d0*/  STG.E desc[UR10][R4.64], R9 ;  /* 0x0000000904007986 */ /* 0x0005e8000c10190a */
[----:B------:R-:W3:Y:S01]  /*02e0*/  LDG.E R13, desc[UR10][R2.64] ;  /* 0x0000000a020d7981 */ /* 0x000ee2000c1e1900 */
[----:B------:R-:W-:Y:S01]  /*02f0*/  PLOP3.LUT P0, PT, PT, PT, PT, 0x8, 0x80 ;  /* 0x000000000080781c */ /* 0x000fe20003f0e170 */
[----:B---3--:R-:W-:-:S05]  /*0300*/  VIADD R13, R13, 0x1 ;  /* 0x000000010d0d7836 */ /* 0x008fca0000000000 */
[----:B------:R2:W-:Y:S07]  /*0310*/  STG.E desc[UR10][R2.64], R13 ;  /* 0x0000000d02007986 */ /* 0x0005ee000c10190a */
.L_x_1:
[----:B------:R-:W3:Y:S01]  /*0320*/  LDCU UR4, c[0x0][0x384] ;  /* 0x00007080ff0477ac */ /* 0x000ee20008000800 */
[----:B------:R-:W-:-:S05]  /*0330*/  VIADD R0, R0, 0x1 ;  /* 0x0000000100007836 */ /* 0x000fca0000000000 */
[----:B---3--:R-:W-:-:S13]  /*0340*/  ISETP.LT.AND P1, PT, R0, UR4, PT ;  /* 0x0000000400007c0c */ /* 0x008fda000bf21270 */
[----:B------:R-:W-:Y:S05]  /*0350*/  @P0 BRA P1, `(.L_x_4) ;  /* 0xfffffffc00740947 */ /* 0x000fea000083ffff */
[----:B------:R-:W-:Y:S05]  /*0360*/  @!P0 BRA `(.L_x_5) ;  /* 0xfffffffc00608947 */ /* 0x000fea000383ffff */
.L_x_0:
[----:B------:R-:W3:Y:S01]  /*0370*/  LDCU UR4, c[0x0][0x384] ;  /* 0x00007080ff0477ac */ /* 0x000ee20008000800 */
[----:B--2---:R-:W-:-:S05]  /*0380*/  VIADD R11, R11, 0x1 ;  /* 0x000000010b0b7836 */ /* 0x004fca0000000000 */
[----:B---3--:R-:W-:-:S13]  /*0390*/  ISETP.NE.AND P0, PT, R11, UR4, PT ;  /* 0x000000040b007c0c */ /* 0x008fda000bf05270 */
[----:B------:R-:W-:Y:S05]  /*03a0*/  @P0 BRA `(.L_x_6) ;  /* 0xfffffffc00440947 */ /* 0x000fea000383ffff */
[----:B------:R-:W2:Y:S01]  /*03b0*/  LDCU UR7, c[0x0][0x380] ;  /* 0x00007000ff0777ac */ /* 0x000ea20008000800 */
[----:B-1----:R-:W-:Y:S01]  /*03c0*/  IMAD.MOV.U32 R9, RZ, RZ, RZ ;  /* 0x000000ffff097224 */ /* 0x002fe200078e00ff */
[----:B--2---:R-:W-:-:S12]  /*03d0*/  UIADD3 UR7, UPT, UPT, -UR7, URZ, URZ ;  /* 0x000000ff07077290 */ /* 0x004fd8000fffe1ff */
.L_x_13:
[----:B0-----:R-:W0:Y:S02]  /*03e0*/  LDC.64 R2, c[0x0][0x398] ;  /* 0x0000e600ff027b82 */ /* 0x001e240000000a00 */
[----:B0-----:R-:W-:-:S07]  /*03f0*/  IMAD.WIDE.U32 R2, R9, 0x4, R2 ;  /* 0x0000000409027825 */ /* 0x001fce00078e0002 */
.L_x_12:
[----:B------:R-:W2:Y:S01]  /*0400*/  LDG.E R0, desc[UR10][R2.64] ;  /* 0x0000000a02007981 */ /* 0x000ea2000c1e1900 */
[----:B------:R-:W2:Y:S02]  /*0410*/  LDCU UR4, c[0x0][0x38c] ;  /* 0x00007180ff0477ac */ /* 0x000ea40008000800 */
[----:B--2---:R-:W-:-:S13]  /*0420*/  ISETP.GT.AND P0, PT, R0, UR4, PT ;  /* 0x0000000400007c0c */ /* 0x004fda000bf04270 */
[----:B------:R-:W-:Y:S05]  /*0430*/  @!P0 BRA `(.L_x_7) ;  /* 0x0000000000ac8947 */ /* 0x000fea0003800000 */
[----:B------:R-:W-:-:S07]  /*0440*/  HFMA2 R11, -RZ, RZ, 0, 0 ;  /* 0x00000000ff0b7431 */ /* 0x000fce00000001ff */
.L_x_11:
[----:B------:R-:W-:Y:S02]  /*0450*/  ISETP.NE.AND P1, PT, R11, R9, PT ;  /* 0x000000090b00720c */ /* 0x000fe40003f25270 */
[----:B------:R-:W-:-:S11]  /*0460*/  PLOP3.LUT P0, PT, PT, PT, PT, 0x80, 0x8 ;  /* 0x000000000008781c */ /* 0x000fd60003f0f070 */
[----:B------:R-:W-:Y:S05]  /*0470*/  @!P1 BRA `(.L_x_8) ;  /* 0x0000000000889947 */ /* 0x000fea0003800000 */
[----:B------:R-:W0:Y:S01]  /*0480*/  LDC.64 R6, c[0x0][0x398] ;  /* 0x0000e600ff067b82 */ /* 0x000e220000000a00 */
[----:B------:R-:W1:Y:S01]  /*0490*/  LDCU UR4, c[0x0][0x38c] ;  /* 0x00007180ff0477ac */ /* 0x000e620008000800 */
[----:B0-----:R-:W-:-:S05]  /*04a0*/  IMAD.WIDE.U32 R6, R11, 0x4, R6 ;  /* 0x000000040b067825 */ /* 0x001fca00078e0006 */
[----:B------:R-:W1:Y:S02]  /*04b0*/  LDG.E R0, desc[UR10][R6.64] ;  /* 0x0000000a06007981 */ /* 0x000e64000c1e1900 */
[----:B-1----:R-:W-:-:S13]  /*04c0*/  ISETP.GE.AND P1, PT, R0, UR4, PT ;  /* 0x0000000400007c0c */ /* 0x002fda000bf26270 */
[----:B------:R-:W-:Y:S05]  /*04d0*/  @P1 BRA `(.L_x_8) ;  /* 0x0000000000701947 */ /* 0x000fea0003800000 */
[----:B------:R-:W0:Y:S01]  /*04e0*/  LDC.64 R4, c[0x0][0x390] ;  /* 0x0000e400ff047b82 */ /* 0x000e220000000a00 */
[----:B------:R-:W1:Y:S01]  /*04f0*/  LDCU.64 UR8, c[0x0][0x390] ;  /* 0x00007200ff0877ac */ /* 0x000e620008000a00 */
[----:B0-----:R-:W2:Y:S02]  /*0500*/  LDG.E R4, desc[UR10][R4.64] ;  /* 0x0000000a04047981 */ /* 0x001ea4000c1e1900 */
[----:B--2---:R-:W-:-:S13]  /*0510*/  ISETP.NE.AND P1, PT, R4, R9, PT ;  /* 0x000000090400720c */ /* 0x004fda0003f25270 */
[----:B-1----:R-:W-:Y:S05]  /*0520*/  @!P1 BRA `(.L_x_9) ;  /* 0x0000000000349947 */ /* 0x002fea0003800000 */
[----:B------:R-:W-:-:S05]  /*0530*/  UMOV UR4, UR7 ;  /* 0x0000000700047c82 */ /* 0x000fca0008000000 */
.L_x_10:
[----:B------:R-:W-:Y:S02]  /*0540*/  UIADD3 UR5, UP0, UPT, UR8, 0x4, URZ ;  /* 0x0000000408057890 */ /* 0x000fe4000ff1e0ff */
[----:B------:R-:W-:Y:S02]  /*0550*/  UIADD3 UR4, UPT, UPT, UR4, 0x1, URZ ;  /* 0x0000000104047890 */ /* 0x000fe4000fffe0ff */
[----:B------:R-:W-:Y:S02]  /*0560*/  UIADD3.X UR6, UPT, UPT, URZ, UR9, URZ, UP0, !UPT ;  /* 0x00000009ff067290 */ /* 0x000fe400087fe4ff */
[----:B------:R-:W-:-:S09]  /*0570*/  UISETP.NE.AND UP0, UPT, UR4, URZ, UPT ;  /* 0x000000ff0400728c */ /* 0x000fd2000bf05270 */
[----:B------:R-:W-:Y:S05]  /*0580*/  BRA.U !UP0, `(.L_x_8) ;  /* 0x0000000108447547 */ /* 0x000fea000b800000 */
[----:B------:R-:W-:Y:S01]  /*0590*/  UMOV UR8, UR5 ;  /* 0x0000000500087c82 */ /* 0x000fe20008000000 */
[----:B------:R-:W-:Y:S01]  /*05a0*/  UMOV UR9, UR6 ;  /* 0x0000000600097c82 */ /* 0x000fe20008000000 */
[----:B------:R-:W-:Y:S02]  /*05b0*/  IMAD.U32 R4, RZ, RZ, UR8 ;  /* 0x00000008ff047e24 */ /* 0x000fe4000f8e00ff */
[----:B------:R-:W-:-:S05]  /*05c0*/  IMAD.U32 R5, RZ, RZ, UR9 ;  /* 0x00000009ff057e24 */ /* 0x000fca000f8e00ff */
[----:B------:R-:W2:Y:S02]  /*05d0*/  LDG.E R4, desc[UR10][R4.64] ;  /* 0x0000000a04047981 */ /* 0x000ea4000c1e1900 */
[----:B--2---:R-:W-:-:S13]  /*05e0*/  ISETP.NE.AND P1, PT, R4, R9, PT ;  /* 0x000000090400720c */ /* 0x004fda0003f25270 */
[----:B------:R-:W-:Y:S05]  /*05f0*/  @P1 BRA `(.L_x_10) ;  /* 0xfffffffc00d01947 */ /* 0x000fea000383ffff */
.L_x_9:
[----:B------:R-:W-:Y:S02]  /*0600*/  IMAD.U32 R4, RZ, RZ, UR8 ;  /* 0x00000008ff047e24 */ /* 0x000fe4000f8e00ff */
[----:B------:R-:W-:-:S05]  /*0610*/  IMAD.U32 R5, RZ, RZ, UR9 ;  /* 0x00000009ff057e24 */ /* 0x000fca000f8e00ff */
[----:B------:R0:W-:Y:S04]  /*0620*/  STG.E desc[UR10][R4.64], R11 ;  /* 0x0000000b04007986 */ /* 0x0001e8000c10190a */
[----:B------:R-:W2:Y:S02]  /*0630*/  LDG.E R0, desc[UR10][R2.64] ;  /* 0x0000000a02007981 */ /* 0x000ea4000c1e1900 */
[----:B--2---:R-:W-:-:S05]  /*0640*/  IADD3 R13, PT, PT, R0, -0x1, RZ ;  /* 0xffffffff000d7810 */ /* 0x004fca0007ffe0ff */
[----:B------:R0:W-:Y:S04]  /*0650*/  STG.E desc[UR10][R2.64], R13 ;  /* 0x0000000d02007986 */ /* 0x0001e8000c10190a */
[----:B------:R-:W2:Y:S01]  /*0660*/  LDG.E R0, desc[UR10][R6.64] ;  /* 0x0000000a06007981 */ /* 0x000ea2000c1e1900 */
[----:B------:R-:W-:Y:S01]  /*0670*/  PLOP3.LUT P0, PT, PT, PT, PT, 0x8, 0x80 ;  /* 0x000000000080781c */ /* 0x000fe20003f0e170 */
[----:B--2---:R-:W-:-:S05]  /*0680*/  VIADD R15, R0, 0x1 ;  /* 0x00000001000f7836 */ /* 0x004fca0000000000 */
[----:B------:R0:W-:Y:S07]  /*0690*/  STG.E desc[UR10][R6.64], R15 ;  /* 0x0000000f06007986 */ /* 0x0001ee000c10190a */
.L_x_8:
[----:B------:R-:W1:Y:S01]  /*06a0*/  LDCU UR4, c[0x0][0x384] ;  /* 0x00007080ff0477ac */ /* 0x000e620008000800 */
[----:B0-----:R-:W-:-:S05]  /*06b0*/  VIADD R11, R11, 0x1 ;  /* 0x000000010b0b7836 */ /* 0x001fca0000000000 */
[----:B-1----:R-:W-:-:S13]  /*06c0*/  ISETP.LT.AND P1, PT, R11, UR4, PT ;  /* 0x000000040b007c0c */ /* 0x002fda000bf21270 */
[----:B------:R-:W-:Y:S05]  /*06d0*/  @P0 BRA P1, `(.L_x_11) ;  /* 0xfffffffc005c0947 */ /* 0x000fea000083ffff */
[----:B------:R-:W-:Y:S05]  /*06e0*/  @!P0 BRA `(.L_x_12) ;  /* 0xfffffffc00448947 */ /* 0x000fea000383ffff */
.L_x_7:
[----:B------:R-:W0:Y:S01]  /*06f0*/  LDCU UR4, c[0x0][0x384] ;  /* 0x00007080ff0477ac */ /* 0x000e220008000800 */
[----:B------:R-:W-:-:S05]  /*0700*/  VIADD R9, R9, 0x1 ;  /* 0x0000000109097836 */ /* 0x000fca0000000000 */
[----:B0-----:R-:W-:-:S13]  /*0710*/  ISETP.NE.AND P0, PT, R9, UR4, PT ;  /* 0x0000000409007c0c */ /* 0x001fda000bf05270 */
[----:B------:R-:W-:Y:S05]  /*0720*/  @P0 BRA `(.L_x_13) ;  /* 0xfffffffc002c0947 */ /* 0x000fea000383ffff */
[----:B------:R-:W-:Y:S05]  /*0730*/  EXIT ;  /* 0x000000000000794d */ /* 0x000fea0003800000 */
.L_x_14:
[----:B------:R-:W-:-:S00]  /*0740*/  BRA `(.L_x_14) ;  /* 0xfffffffc00fc7947 */ /* 0x000fc0000383ffff */
[----:B------:R-:W-:-:S00]  /*0750*/  NOP ;  /* 0x0000000000007918 */ /* 0x000fc00000000000 */
        /* <DEDUP_REMOVED lines=10> */
.L_x_87:


//--------------------- .text.execute_refinement_moves --------------------------
	.section	.text.execute_refinement_moves,"ax",@progbits
	.align	128
        .global         execute_refinement_moves
        .type           execute_refinement_moves,@function
        .size           execute_refinement_moves,(.L_x_88 - execute_refinement_moves)
        .other          execute_refinement_moves,@"STO_CUDA_ENTRY STV_DEFAULT"
execute_refinement_moves:
.text.execute_refinement_moves:
[----:B------:R-:W-:Y:S01]  /*0000*/  LDC R1, c[0x0][0x37c] ;  /* 0x0000df00ff017b82 */ /* 0x000fe20000000800 */
[----:B------:R-:W0:Y:S07]  /*0010*/  S2R R0, SR_TID.X ;  /* 0x0000000000007919 */ /* 0x000e2e0000002100 */
[----:B------:R-:W0:Y:S08]  /*0020*/  S2UR UR4, SR_CTAID.X ;  /* 0x00000000000479c3 */ /* 0x000e300000002500 */
[----:B------:R-:W1:Y:S01]  /*0030*/  LDC R2, c[0x0][0x380] ;  /* 0x0000e000ff027b82 */ /* 0x000e620000000800 */
[----:B0-----:R-:W-:-:S04]  /*0040*/  LOP3.LUT P0, RZ, R0, UR4, RZ, 0xfc, !PT ;  /* 0x0000000400ff7c12 */ /* 0x001fc8000f80fcff */
[----:B-1----:R-:W-:-:S13]  /*0050*/  ISETP.LT.OR P0, PT, R2, 0x1, P0 ;  /* 0x000000010200780c */ /* 0x002fda0000701670 */
[----:B------:R-:W-:Y:S05]  /*0060*/  @P0 EXIT ;  /* 0x000000000000094d */ /* 0x000fea0003800000 */
[C---:B------:R-:W-:Y:S01]  /*0070*/  ISETP.GE.U32.AND P0, PT, R2.reuse, 0x4, PT ;  /* 0x000000040200780c */ /* 0x040fe20003f06070 */
[----:B------:R-:W0:Y:S01]  /*0080*/  LDCU.64 UR8, c[0x0][0x358] ;  /* 0x00006b00ff0877ac */ /* 0x000e220008000a00 */
[----:B------:R-:W-:Y:S01]  /*0090*/  LOP3.LUT R0, R2, 0x3, RZ, 0xc0, !PT ;  /* 0x0000000302007812 */ /* 0x000fe200078ec0ff */
[----:B------:R-:W-:-:S10]  /*00a0*/  IMAD.MOV.U32 R6, RZ, RZ, RZ ;  /* 0x000000ffff067224 */ /* 0x000fd400078e00ff */
[----:B------:R-:W-:Y:S05]  /*00b0*/  @!P0 BRA `(.L_x_15) ;  /* 0x00000008000c8947 */ /* 0x000fea0003800000 */
[----:B------:R-:W1:Y:S01]  /*00c0*/  LDCU.64 UR6, c[0x0][0x388] ;  /* 0x00007100ff0677ac */ /* 0x000e620008000a00 */
[----:B------:R-:W2:Y:S01]  /*00d0*/  LDC.64 R10, c[0x0][0x3a0] ;  /* 0x0000e800ff0a7b82 */ /* 0x000ea20000000a00 */
[----:B------:R-:W-:Y:S01]  /*00e0*/  LOP3.LUT R6, R2, 0x7ffffffc, RZ, 0xc0, !PT ;  /* 0x7ffffffc02067812 */ /* 0x000fe200078ec0ff */
[----:B------:R-:W3:Y:S04]  /*00f0*/  LDCU.64 UR4, c[0x0][0x390] ;  /* 0x00007200ff0477ac */ /* 0x000ee80008000a00 */
[----:B------:R-:W-:Y:S01]  /*0100*/  IMAD.MOV R7, RZ, RZ, -R6 ;  /* 0x000000ffff077224 */ /* 0x000fe200078e0a06 */
[----:B------:R-:W4:Y:S01]  /*0110*/  LDCU UR10, c[0x0][0x398] ;  /* 0x00007300ff0a77ac */ /* 0x000f220008000800 */
[----:B------:R-:W0:Y:S01]  /*0120*/  LDC.64 R8, c[0x0][0x3a8] ;  /* 0x0000ea00ff087b82 */ /* 0x000e220000000a00 */
[----:B-1----:R-:W-:-:S02]  /*0130*/  UIADD3 UR6, UP0, UPT, UR6, 0x8, URZ ;  /* 0x0000000806067890 */ /* 0x002fc4000ff1e0ff */
[----:B---3--:R-:W-:Y:S02]  /*0140*/  UIADD3 UR4, UP1, UPT, UR4, 0x8, URZ ;  /* 0x0000000804047890 */ /* 0x008fe4000ff3e0ff */
[----:B------:R-:W-:Y:S02]  /*0150*/  UIADD3.X UR7, UPT, UPT, URZ, UR7, URZ, UP0, !UPT ;  /* 0x00000007ff077290 */ /* 0x000fe400087fe4ff */
[----:B------:R-:W-:Y:S01]  /*0160*/  IMAD.U32 R4, RZ, RZ, UR6 ;  /* 0x00000006ff047e24 */ /* 0x000fe2000f8e00ff */
[----:B------:R-:W-:Y:S01]  /*0170*/  UIADD3.X UR5, UPT, UPT, URZ, UR5, URZ, UP1, !UPT ;  /* 0x00000005ff057290 */ /* 0x000fe20008ffe4ff */
[----:B------:R-:W-:Y:S02]  /*0180*/  IMAD.U32 R2, RZ, RZ, UR4 ;  /* 0x00000004ff027e24 */ /* 0x000fe4000f8e00ff */
[----:B------:R-:W-:-:S03]  /*0190*/  IMAD.U32 R5, RZ, RZ, UR7 ;  /* 0x00000007ff057e24 */ /* 0x000fc6000f8e00ff */
[----:B----4-:R-:W-:-:S07]  /*01a0*/  MOV R3, UR5 ;  /* 0x0000000500037c02 */ /* 0x010fce0008000f00 */
.L_x_20:
[----:B0-----:R-:W3:Y:S04]  /*01b0*/  LDG.E R17, desc[UR8][R4.64+-0x8] ;  /* 0xfffff80804117981 */ /* 0x001ee8000c1e1900 */
[----:B------:R-:W3:Y:S01]  /*01c0*/  LDG.E R27, desc[UR8][R2.64+-0x8] ;  /* 0xfffff808021b7981 */ /* 0x000ee2000c1e1900 */
[----:B------:R-:W-:-:S05]  /*01d0*/  VIADD R7, R7, 0x4 ;  /* 0x0000000407077836 */ /* 0x000fca0000000000 */
[----:B------:R-:W-:Y:S02]  /*01e0*/  ISETP.NE.AND P0, PT, R7, RZ, PT ;  /* 0x000000ff0700720c */ /* 0x000fe40003f05270 */
[----:B---3--:R-:W-:-:S04]  /*01f0*/  LOP3.LUT R12, R17, R27, RZ, 0xfc, !PT ;  /* 0x0000001b110c7212 */ /* 0x008fc800078efcff */
[----:B------:R-:W-:-:S13]  /*0200*/  ISETP.GE.AND P1, PT, R12, RZ, PT ;  /* 0x000000ff0c00720c */ /* 0x000fda0003f26270 */
[----:B------:R-:W-:Y:S05]  /*0210*/  @!P1 BRA `(.L_x_16) ;  /* 0x0000000000589947 */ /* 0x000fea0003800000 */
[----:B--2---:R-:W-:-:S05]  /*0220*/  IMAD.WIDE.U32 R16, R17, 0x4, R10 ;  /* 0x0000000411107825 */ /* 0x004fca00078e000a */
[----:B------:R-:W2:Y:S02]  /*0230*/  LDG.E R19, desc[UR8][R16.64] ;  /* 0x0000000810137981 */ /* 0x000ea4000c1e1900 */
[----:B--2---:R-:W-:-:S13]  /*0240*/  ISETP.GE.AND P1, PT, R19, RZ, PT ;  /* 0x000000ff1300720c */ /* 0x004fda0003f26270 */
[----:B------:R-:W-:Y:S05]  /*0250*/  @!P1 BRA `(.L_x_16) ;  /* 0x0000000000489947 */ /* 0x000fea0003800000 */
[----:B------:R-:W-:-:S05]  /*0260*/  IMAD.WIDE.U32 R12, R27, 0x4, R8 ;  /* 0x000000041b0c7825 */ /* 0x000fca00078e0008 */
[----:B------:R-:W2:Y:S02]  /*0270*/  LDG.E R14, desc[UR8][R12.64] ;  /* 0x000000080c0e7981 */ /* 0x000ea4000c1e1900 */
[----:B--2---:R-:W-:-:S13]  /*0280*/  ISETP.GE.AND P1, PT, R14, UR10, PT ;  /* 0x0000000a0e007c0c */ /* 0x004fda000bf26270 */
[----:B------:R-:W-:Y:S05]  /*0290*/  @P1 BRA `(.L_x_16) ;  /* 0x0000000000381947 */ /* 0x000fea0003800000 */
[----:B------:R-:W-:-:S05]  /*02a0*/  IMAD.WIDE.U32 R18, R19, 0x4, R8 ;  /* 0x0000000413127825 */ /* 0x000fca00078e0008 */
[----:B------:R-:W2:Y:S02]  /*02b0*/  LDG.E R14, desc[UR8][R18.64] ;  /* 0x00000008120e7981 */ /* 0x000ea4000c1e1900 */
[----:B--2---:R-:W-:-:S13]  /*02c0*/  ISETP.GE.AND P1, PT, R14, 0x2, PT ;  /* 0x000000020e00780c */ /* 0x004fda0003f26270 */
[----:B------:R0:W-:Y:S04]  /*02d0*/  @P1 STG.E desc[UR8][R16.64], R27 ;  /* 0x0000001b10001986 */ /* 0x0001e8000c101908 */
[----:B------:R-:W2:Y:S02]  /*02e0*/  @P1 LDG.E R14, desc[UR8][R18.64] ;  /* 0x00000008120e1981 */ /* 0x000ea4000c1e1900 */
[----:B--2---:R-:W-:-:S05]  /*02f0*/  @P1 VIADD R21, R14, 0xffffffff ;  /* 0xffffffff0e151836 */ /* 0x004fca0000000000 */
[----:B------:R0:W-:Y:S04]  /*0300*/  @P1 STG.E desc[UR8][R18.64], R21 ;  /* 0x0000001512001986 */ /* 0x0001e8000c101908 */
[----:B------:R-:W2:Y:S01]  /*0310*/  @P1 LDG.E R20, desc[UR8][R12.64] ;  /* 0x000000080c141981 */ /* 0x000ea2000c1e1900 */
[----:B------:R-:W1:Y:S01]  /*0320*/  @P1 LDC.64 R14, c[0x0][0x3b0] ;  /* 0x0000ec00ff0e1b82 */ /* 0x000e620000000a00 */
[----:B--2---:R-:W-:-:S05]  /*0330*/  @P1 VIADD R23, R20, 0x1 ;  /* 0x0000000114171836 */ /* 0x004fca0000000000 */
[----:B------:R0:W-:Y:S04]  /*0340*/  @P1 STG.E desc[UR8][R12.64], R23 ;  /* 0x000000170c001986 */ /* 0x0001e8000c101908 */
[----:B-1----:R-:W2:Y:S02]  /*0350*/  @P1 LDG.E R20, desc[UR8][R14.64] ;  /* 0x000000080e141981 */ /* 0x002ea4000c1e1900 */
[----:B--2---:R-:W-:-:S05]  /*0360*/  @P1 VIADD R25, R20, 0x1 ;  /* 0x0000000114191836 */ /* 0x004fca0000000000 */
[----:B------:R0:W-:Y:S02]  /*0370*/  @P1 STG.E desc[UR8][R14.64], R25 ;  /* 0x000000190e001986 */ /* 0x0001e4000c101908 */
.L_x_16:
[----:B0-----:R-:W3:Y:S04]  /*0380*/  LDG.E R15, desc[UR8][R4.64+-0x4] ;  /* 0xfffffc08040f7981 */ /* 0x001ee8000c1e1900 */
[----:B------:R-:W3:Y:S02]  /*0390*/  LDG.E R27, desc[UR8][R2.64+-0x4] ;  /* 0xfffffc08021b7981 */ /* 0x000ee4000c1e1900 */
        /* <DEDUP_REMOVED lines=16> */
[----:B--2---:R-:W-:-:S05]  /*04a0*/  @P1 IADD3 R21, PT, PT, R18, -0x1, RZ ;  /* 0xffffffff12151810 */ /* 0x004fca0007ffe0ff */
        /* <DEDUP_REMOVED lines=8> */
.L_x_17:
        /* <DEDUP_REMOVED lines=25> */
[----:B--2---:R-:W-:-:S05]  /*06c0*/  @P1 IADD3 R25, PT, PT, R20, 0x1, RZ ;  /* 0x0000000114191810 */ /* 0x004fca0007ffe0ff */
[----:B------:R0:W-:Y:S02]  /*06d0*/  @P1 STG.E desc[UR8][R18.64], R25 ;  /* 0x0000001912001986 */ /* 0x0001e4000c101908 */
.L_x_18:
        /* <DEDUP_REMOVED lines=16> */
[----:B------:R-:W-:Y:S05]  /*07e0*/  @!P1 BRA `(.L_x_19) ;  /* 0x00000000002c9947 */ /* 0x000fea0003800000 */
[----:B------:R0:W-:Y:S04]  /*07f0*/  STG.E desc[UR8][R14.64], R27 ;  /* 0x0000001b0e007986 */ /* 0x0001e8000c101908 */
[----:B------:R-:W2:Y:S02]  /*0800*/  LDG.E R18, desc[UR8][R16.64] ;  /* 0x0000000810127981 */ /* 0x000ea4000c1e1900 */
[----:B--2---:R-:W-:-:S05]  /*0810*/  VIADD R21, R18, 0xffffffff ;  /* 0xffffffff12157836 */ /* 0x004fca0000000000 */
[----:B------:R0:W-:Y:S04]  /*0820*/  STG.E desc[UR8][R16.64], R21 ;  /* 0x0000001510007986 */ /* 0x0001e8000c101908 */
[----:B------:R-:W2:Y:S01]  /*0830*/  LDG.E R20, desc[UR8][R12.64] ;  /* 0x000000080c147981 */ /* 0x000ea2000c1e1900 */
[----:B------:R-:W1:Y:S01]  /*0840*/  LDC.64 R18, c[0x0][0x3b0] ;  /* 0x0000ec00ff127b82 */ /* 0x000e620000000a00 */
[----:B--2---:R-:W-:-:S05]  /*0850*/  VIADD R23, R20, 0x1 ;  /* 0x0000000114177836 */ /* 0x004fca0000000000 */
[----:B------:R0:W-:Y:S04]  /*0860*/  STG.E desc[UR8][R12.64], R23 ;  /* 0x000000170c007986 */ /* 0x0001e8000c101908 */
[----:B-1----:R-:W2:Y:S02]  /*0870*/  LDG.E R20, desc[UR8][R18.64] ;  /* 0x0000000812147981 */ /* 0x002ea4000c1e1900 */
[----:B--2---:R-:W-:-:S05]  /*0880*/  VIADD R25, R20, 0x1 ;  /* 0x0000000114197836 */ /* 0x004fca0000000000 */
[----:B------:R0:W-:Y:S02]  /*0890*/  STG.E desc[UR8][R18.64], R25 ;  /* 0x0000001912007986 */ /* 0x0001e4000c101908 */
.L_x_19:
[----:B------:R-:W-:Y:S02]  /*08a0*/  IADD3 R2, P2, PT, R2, 0x10, RZ ;  /* 0x0000001002027810 */ /* 0x000fe40007f5e0ff */
[----:B------:R-:W-:-:S03]  /*08b0*/  IADD3 R4, P1, PT, R4, 0x10, RZ ;  /* 0x0000001004047810 */ /* 0x000fc60007f3e0ff */
[----:B------:R-:W-:Y:S01]  /*08c0*/  IMAD.X R3, RZ, RZ, R3, P2 ;  /* 0x000000ffff037224 */ /* 0x000fe200010e0603 */
[----:B------:R-:W-:Y:S01]  /*08d0*/  IADD3.X R5, PT, PT, RZ, R5, RZ, P1, !PT ;  /* 0x00000005ff057210 */ /* 0x000fe20000ffe4ff */
[----:B------:R-:W-:Y:S08]  /*08e0*/  @P0 BRA `(.L_x_20) ;  /* 0xfffffff800300947 */ /* 0x000ff0000383ffff */
.L_x_15:
[----:B------:R-:W-:-:S13]  /*08f0*/  ISETP.NE.AND P0, PT, R0, RZ, PT ;  /* 0x000000ff0000720c */ /* 0x000fda0003f05270 */
[----:B0-----:R-:W-:Y:S05]  /*0900*/  @!P0 EXIT ;  /* 0x000000000000894d */ /* 0x001fea0003800000 */
[----:B------:R-:W0:Y:S01]  /*0910*/  LDC.64 R8, c[0x0][0x390] ;  /* 0x0000e400ff087b82 */ /* 0x000e220000000a00 */
[----:B------:R-:W-:Y:S01]  /*0920*/  IADD3 R0, PT, PT, -R0, RZ, RZ ;  /* 0x000000ff00007210 */ /* 0x000fe20007ffe1ff */
[----:B------:R-:W1:Y:S06]  /*0930*/  LDCU UR4, c[0x0][0x398] ;  /* 0x00007300ff0477ac */ /* 0x000e6c0008000800 */
[----:B--2---:R-:W2:Y:S08]  /*0940*/  LDC.64 R10, c[0x0][0x388] ;  /* 0x0000e200ff0a7b82 */ /* 0x004eb00000000a00 */
[----:B------:R-:W3:Y:S08]  /*0950*/  LDC.64 R4, c[0x0][0x3a0] ;  /* 0x0000e800ff047b82 */ /* 0x000ef00000000a00 */
[----:B------:R-:W4:Y:S01]  /*0960*/  LDC.64 R2, c[0x0][0x3a8] ;  /* 0x0000ea00ff027b82 */ /* 0x000f220000000a00 */
[----:B0-----:R-:W-:-:S04]  /*0970*/  IMAD.WIDE.U32 R8, R6, 0x4, R8 ;  /* 0x0000000406087825 */ /* 0x001fc800078e0008 */
[----:B------:R-:W-:Y:S02]  /*0980*/  IMAD.MOV.U32 R7, RZ, RZ, R9 ;  /* 0x000000ffff077224 */ /* 0x000fe400078e0009 */
[----:B--2---:R-:W-:-:S04]  /*0990*/  IMAD.WIDE.U32 R10, R6, 0x4, R10 ;  /* 0x00000004060a7825 */ /* 0x004fc800078e000a */
[----:B-1----:R-:W-:-:S07]  /*09a0*/  IMAD.MOV.U32 R6, RZ, RZ, R8 ;  /* 0x000000ffff067224 */ /* 0x002fce00078e0008 */
.L_x_22:
[----:B0-----:R-:W2:Y:S04]  /*09b0*/  LDG.E R13, desc[UR8][R10.64] ;  /* 0x000000080a0d7981 */ /* 0x001ea8000c1e1900 */
[----:B------:R-:W2:Y:S01]  /*09c0*/  LDG.E R25, desc[UR8][R6.64] ;  /* 0x0000000806197981 */ /* 0x000ea2000c1e1900 */
[----:B------:R-:W-:-:S05]  /*09d0*/  VIADD R0, R0, 0x1 ;  /* 0x0000000100007836 */ /* 0x000fca0000000000 */
[----:B------:R-:W-:Y:S02]  /*09e0*/  ISETP.NE.AND P0, PT, R0, RZ, PT ;  /* 0x000000ff0000720c */ /* 0x000fe40003f05270 */
[----:B--2---:R-:W-:-:S04]  /*09f0*/  LOP3.LUT R8, R13, R25, RZ, 0xfc, !PT ;  /* 0x000000190d087212 */ /* 0x004fc800078efcff */
[----:B------:R-:W-:-:S13]  /*0a00*/  ISETP.GE.AND P1, PT, R8, RZ, PT ;  /* 0x000000ff0800720c */ /* 0x000fda0003f26270 */
[----:B------:R-:W-:Y:S05]  /*0a10*/  @!P1 BRA `(.L_x_21) ;  /* 0x00000000005c9947 */ /* 0x000fea0003800000 */
[----:B---3--:R-:W-:-:S05]  /*0a20*/  IMAD.WIDE.U32 R12, R13, 0x4, R4 ;  /* 0x000000040d0c7825 */ /* 0x008fca00078e0004 */
[----:B------:R-:W2:Y:S02]  /*0a30*/  LDG.E R15, desc[UR8][R12.64] ;  /* 0x000000080c0f7981 */ /* 0x000ea4000c1e1900 */
[----:B--2---:R-:W-:-:S13]  /*0a40*/  ISETP.GE.AND P1, PT, R15, RZ, PT ;  /* 0x000000ff0f00720c */ /* 0x004fda0003f26270 */
[----:B------:R-:W-:Y:S05]  /*0a50*/  @!P1 BRA `(.L_x_21) ;  /* 0x00000000004c9947 */ /* 0x000fea0003800000 */
[----:B----4-:R-:W-:-:S05]  /*0a60*/  IMAD.WIDE.U32 R8, R25, 0x4, R2 ;  /* 0x0000000419087825 */ /* 0x010fca00078e0002 */
        /* <DEDUP_REMOVED lines=16> */
[----:B--2---:R-:W-:-:S05]  /*0b70*/  IADD3 R23, PT, PT, R18, 0x1, RZ ;  /* 0x0000000112177810 */ /* 0x004fca0007ffe0ff */
[----:B------:R0:W-:Y:S02]  /*0b80*/  STG.E desc[UR8][R16.64], R23 ;  /* 0x0000001710007986 */ /* 0x0001e4000c101908 */
.L_x_21:
[----:B------:R-:W-:Y:S02]  /*0b90*/  IADD3 R6, P1, PT, R6, 0x4, RZ ;  /* 0x0000000406067810 */ /* 0x000fe40007f3e0ff */
[----:B------:R-:W-:-:S03]  /*0ba0*/  IADD3 R10, P2, PT, R10, 0x4, RZ ;  /* 0x000000040a0a7810 */ /* 0x000fc60007f5e0ff */
[----:B------:R-:W-:Y:S02]  /*0bb0*/  IMAD.X R7, RZ, RZ, R7, P1 ;  /* 0x000000ffff077224 */ /* 0x000fe400008e0607 */
[----:B------:R-:W-:Y:S01]  /*0bc0*/  IMAD.X R11, RZ, RZ, R11, P2 ;  /* 0x000000ffff0b7224 */ /* 0x000fe200010e060b */
[----:B------:R-:W-:Y:S07]  /*0bd0*/  @P0 BRA `(.L_x_22) ;  /* 0xfffffffc00740947 */ /* 0x000fee000383ffff */
[----:B------:R-:W-:Y:S05]  /*0be0*/  EXIT ;  /* 0x000000000000794d */ /* 0x000fea0003800000 */
.L_x_23:
        /* <DEDUP_REMOVED lines=9> */
.L_x_88:


//--------------------- .text.compute_refinement_moves --------------------------
	.section	.text.compute_refinement_moves,"ax",@progbits
	.align	128
        .global         compute_refinement_moves
        .type           compute_refinement_moves,@function
        .size           compute_refinement_moves,(.L_x_86 - compute_refinement_moves)
        .other          compute_refinement_moves,@"STO_CUDA_ENTRY STV_DEFAULT"
compute_refinement_moves:
.text.compute_refinement_moves:
[----:B------:R-:W0:Y:S01]  /*0000*/  LDC R1, c[0x0][0x37c] ;  /* 0x0000df00ff017b82 */ /* 0x000e220000000800 */
[----:B------:R-:W1:Y:S07]  /*0010*/  S2R R9, SR_TID.X ;  /* 0x0000000000097919 */ /* 0x000e6e0000002100 */
[----:B------:R-:W1:Y:S01]  /*0020*/  LDC R7, c[0x0][0x384] ;  /* 0x0000e100ff077b82 */ /* 0x000e620000000800 */
[----:B------:R-:W2:Y:S01]  /*0030*/  LDCU.64 UR6, c[0x0][0x358] ;  /* 0x00006b00ff0677ac */ /* 0x000ea20008000a00 */
[----:B0-----:R-:W-:Y:S01]  /*0040*/  VIADD R1, R1, 0xffffff80 ;  /* 0xffffff8001017836 */ /* 0x001fe20000000000 */
[----:B------:R-:W0:Y:S01]  /*0050*/  LDCU UR5, c[0x0][0x380] ;  /* 0x00007000ff0577ac */ /* 0x000e220008000800 */
[----:B-1----:R-:W-:-:S04]  /*0060*/  ISETP.GE.U32.AND P0, PT, R9, R7, PT ;  /* 0x000000070900720c */ /* 0x002fc80003f06070 */
[----:B------:R-:W-:-:S13]  /*0070*/  ISETP.GT.U32.OR P0, PT, R9, 0x3f, P0 ;  /* 0x0000003f0900780c */ /* 0x000fda0000704470 */
[----:B------:R-:W1:Y:S02]  /*0080*/  @!P0 LDC.64 R2, c[0x0][0x3b8] ;  /* 0x0000ee00ff028b82 */ /* 0x000e640000000a00 */
[----:B-1----:R-:W-:-:S06]  /*0090*/  @!P0 IMAD.WIDE.U32 R2, R9, 0x4, R2 ;  /* 0x0000000409028825 */ /* 0x002fcc00078e0002 */
[----:B--2---:R-:W2:Y:S01]  /*00a0*/  @!P0 LDG.E R2, desc[UR6][R2.64] ;  /* 0x0000000602028981 */ /* 0x004ea2000c1e1900 */
[----:B------:R-:W1:Y:S01]  /*00b0*/  S2UR UR4, SR_CTAID.X ;  /* 0x00000000000479c3 */ /* 0x000e620000002500 */
[----:B------:R-:W-:Y:S01]  /*00c0*/  @!P0 MOV R4, 0x400 ;  /* 0x0000040000048802 */ /* 0x000fe20000000f00 */
[----:B------:R-:W3:Y:S06]  /*00d0*/  @!P0 S2R R5, SR_CgaCtaId ;  /* 0x0000000000058919 */ /* 0x000eec0000008800 */
[----:B------:R-:W1:Y:S02]  /*00e0*/  LDC R0, c[0x0][0x360] ;  /* 0x0000d800ff007b82 */ /* 0x000e640000000800 */
[----:B-1----:R-:W-:Y:S01]  /*00f0*/  IMAD R0, R0, UR4, R9 ;  /* 0x0000000400007c24 */ /* 0x002fe2000f8e0209 */
[----:B---3--:R-:W-:-:S04]  /*0100*/  @!P0 LEA R4, R5, R4, 0x18 ;  /* 0x0000000405048211 */ /* 0x008fc800078ec0ff */
[----:B0-----:R-:W-:Y:S01]  /*0110*/  ISETP.GE.AND P1, PT, R0, UR5, PT ;  /* 0x0000000500007c0c */ /* 0x001fe2000bf26270 */
[----:B------:R-:W-:-:S05]  /*0120*/  @!P0 IMAD R5, R9, 0x4, R4 ;  /* 0x0000000409058824 */ /* 0x000fca00078e0204 */
[----:B--2---:R0:W-:Y:S01]  /*0130*/  @!P0 STS [R5], R2 ;  /* 0x0000000205008388 */ /* 0x0041e20000000800 */
[----:B------:R-:W-:Y:S06]  /*0140*/  BAR.SYNC.DEFER_BLOCKING 0x0 ;  /* 0x0000000000007b1d */ /* 0x000fec0000010000 */
[----:B------:R-:W-:Y:S05]  /*0150*/  @P1 EXIT ;  /* 0x000000000000194d */ /* 0x000fea0003800000 */
[----:B------:R-:W1:Y:S08]  /*0160*/  LDC.64 R12, c[0x0][0x3c0] ;  /* 0x0000f000ff0c7b82 */ /* 0x000e700000000a00 */
[----:B0-----:R-:W0:Y:S01]  /*0170*/  LDC.64 R2, c[0x0][0x3b0] ;  /* 0x0000ec00ff027b82 */ /* 0x001e220000000a00 */
[----:B-1----:R-:W-:-:S05]  /*0180*/  IMAD.WIDE R12, R0, 0x4, R12 ;  /* 0x00000004000c7825 */ /* 0x002fca00078e020c */
[----:B------:R1:W-:Y:S01]  /*0190*/  STG.E desc[UR6][R12.64], RZ ;  /* 0x000000ff0c007986 */ /* 0x0003e2000c101906 */
[----:B0-----:R-:W-:-:S06]  /*01a0*/  IMAD.WIDE R2, R0, 0x4, R2 ;  /* 0x0000000400027825 */ /* 0x001fcc00078e0202 */
[----:B------:R-:W2:Y:S02]  /*01b0*/  LDG.E R2, desc[UR6][R2.64] ;  /* 0x0000000602027981 */ /* 0x000ea4000c1e1900 */
[----:B--2---:R-:W-:-:S13]  /*01c0*/  ISETP.GE.U32.AND P0, PT, R2, R7, PT ;  /* 0x000000070200720c */ /* 0x004fda0003f06070 */
[----:B-1----:R-:W-:Y:S05]  /*01d0*/  @P0 EXIT ;  /* 0x000000000000094d */ /* 0x002fea0003800000 */
[----:B------:R-:W0:Y:S01]  /*01e0*/  S2UR UR5, SR_CgaCtaId ;  /* 0x00000000000579c3 */ /* 0x000e220000008800 */
[----:B------:R-:W-:Y:S02]  /*01f0*/  UMOV UR4, 0x400 ;  /* 0x0000040000047882 */ /* 0x000fe40000000000 */
[----:B0-----:R-:W-:-:S06]  /*0200*/  ULEA UR4, UR5, UR4, 0x18 ;  /* 0x0000000405047291 */ /* 0x001fcc000f8ec0ff */
[----:B------:R-:W-:-:S06]  /*0210*/  LEA R3, R2, UR4, 0x2 ;  /* 0x0000000402037c11 */ /* 0x000fcc000f8e10ff */
[----:B------:R-:W0:Y:S02]  /*0220*/  LDS R3, [R3] ;  /* 0x0000000003037984 */ /* 0x000e240000000800 */
[----:B0-----:R-:W-:-:S13]  /*0230*/  ISETP.GE.AND P0, PT, R3, 0x2, PT ;  /* 0x000000020300780c */ /* 0x001fda0003f06270 */
[----:B------:R-:W-:Y:S05]  /*0240*/  @!P0 EXIT ;  /* 0x000000000000894d */ /* 0x000fea0003800000 */
[----:B------:R-:W0:Y:S02]  /*0250*/  LDC.64 R8, c[0x0][0x398] ;  /* 0x0000e600ff087b82 */ /* 0x000e240000000a00 */
[----:B0-----:R-:W-:-:S05]  /*0260*/  IMAD.WIDE R8, R0, 0x4, R8 ;  /* 0x0000000400087825 */ /* 0x001fca00078e0208 */
[----:B------:R-:W2:Y:S04]  /*0270*/  LDG.E R4, desc[UR6][R8.64] ;  /* 0x0000000608047981 */ /* 0x000ea8000c1e1900 */
[----:B------:R-:W2:Y:S02]  /*0280*/  LDG.E R5, desc[UR6][R8.64+0x4] ;  /* 0x0000040608057981 */ /* 0x000ea4000c1e1900 */
[----:B--2---:R-:W-:-:S05]  /*0290*/  IMAD.IADD R5, R5, 0x1, -R4 ;  /* 0x0000000105057824 */ /* 0x004fca00078e0a04 */
[----:B------:R-:W-:-:S13]  /*02a0*/  ISETP.GE.AND P0, PT, R5, 0x1, PT ;  /* 0x000000010500780c */ /* 0x000fda0003f06270 */
[----:B------:R-:W-:Y:S05]  /*02b0*/  @!P0 EXIT ;  /* 0x000000000000894d */ /* 0x000fea0003800000 */
[----:B------:R-:W-:-:S13]  /*02c0*/  ISETP.GE.AND P0, PT, R7, 0x1, PT ;  /* 0x000000010700780c */ /* 0x000fda0003f06270 */
[----:B------:R-:W-:Y:S05]  /*02d0*/  @!P0 BRA `(.L_x_24) ;  /* 0x0000000000a88947 */ /* 0x000fea0003800000 */
[C---:B------:R-:W-:Y:S01]  /*02e0*/  ISETP.GE.U32.AND P0, PT, R7.reuse, 0x10, PT ;  /* 0x000000100700780c */ /* 0x040fe20003f06070 */
[----:B------:R-:W-:Y:S01]  /*02f0*/  IMAD.MOV.U32 R8, RZ, RZ, RZ ;  /* 0x000000ffff087224 */ /* 0x000fe200078e00ff */
[----:B------:R-:W-:-:S04]  /*0300*/  VIMNMX R6, PT, PT, R7, 0x40, PT ;  /* 0x0000004007067848 */ /* 0x000fc80003fe0100 */
[----:B------:R-:W-:-:S04]  /*0310*/  LOP3.LUT R11, R6, 0xf, RZ, 0xc0, !PT ;  /* 0x0000000f060b7812 */ /* 0x000fc800078ec0ff */
[----:B------:R-:W-:-:S03]  /*0320*/  ISETP.NE.AND P1, PT, R11, RZ, PT ;  /* 0x000000ff0b00720c */ /* 0x000fc60003f25270 */
[----:B------:R-:W-:Y:S10]  /*0330*/  @!P0 BRA `(.L_x_25) ;  /* 0x0000000000348947 */ /* 0x000ff40003800000 */
[----:B------:R-:W-:Y:S01]  /*0340*/  LOP3.LUT R8, R6, 0xffff, RZ, 0xc0, !PT ;  /* 0x0000ffff06087812 */ /* 0x000fe200078ec0ff */
[----:B------:R-:W-:-:S03]  /*0350*/  VIADD R10, R1, 0x10 ;  /* 0x00000010010a7836 */ /* 0x000fc60000000000 */
[----:B------:R-:W-:-:S05]  /*0360*/  SHF.R.U32.HI R8, RZ, 0x4, R8 ;  /* 0x00000004ff087819 */ /* 0x000fca0000011608 */
[----:B------:R-:W-:-:S05]  /*0370*/  IMAD.SHL.U32 R8, R8, 0x10, RZ ;  /* 0x0000001008087824 */ /* 0x000fca00078e00ff */
[----:B------:R-:W-:Y:S02]  /*0380*/  LOP3.LUT R9, R8, 0x70, RZ, 0xe2, !PT ;  /* 0x0000007008097812 */ /* 0x000fe400078ee2ff */
[----:B------:R-:W-:-:S03]  /*0390*/  LOP3.LUT R8, R6, 0x70, RZ, 0xc0, !PT ;  /* 0x0000007006087812 */ /* 0x000fc600078ec0ff */
[----:B------:R-:W-:-:S07]  /*03a0*/  IMAD.MOV R9, RZ, RZ, -R9 ;  /* 0x000000ffff097224 */ /* 0x000fce00078e0a09 */
.L_x_26:
[----:B------:R-:W-:Y:S01]  /*03b0*/  VIADD R9, R9, 0x10 ;  /* 0x0000001009097836 */ /* 0x000fe20000000000 */
[----:B------:R-:W-:Y:S04]  /*03c0*/  STL.128 [R10+-0x10], RZ ;  /* 0xfffff0ff0a007387 */ /* 0x000fe80000100c00 */
[----:B------:R-:W-:Y:S01]  /*03d0*/  ISETP.NE.AND P0, PT, R9, RZ, PT ;  /* 0x000000ff0900720c */ /* 0x000fe20003f05270 */
[----:B------:R0:W-:Y:S02]  /*03e0*/  STL.128 [R10], RZ ;  /* 0x000000ff0a007387 */ /* 0x0001e40000100c00 */
[----:B0-----:R-:W-:-:S10]  /*03f0*/  VIADD R10, R10, 0x20 ;  /* 0x000000200a0a7836 */ /* 0x001fd40000000000 */
[----:B------:R-:W-:Y:S05]  /*0400*/  @P0 BRA `(.L_x_26) ;  /* 0xfffffffc00e80947 */ /* 0x000fea000383ffff */
.L_x_25:
[----:B------:R-:W-:Y:S05]  /*0410*/  @!P1 BRA `(.L_x_24) ;  /* 0x0000000000589947 */ /* 0x000fea0003800000 */
[----:B------:R-:W-:Y:S02]  /*0420*/  ISETP.GE.U32.AND P0, PT, R11, 0x8, PT ;  /* 0x000000080b00780c */ /* 0x000fe40003f06070 */
[----:B------:R-:W-:-:S04]  /*0430*/  LOP3.LUT R9, R6, 0x7, RZ, 0xc0, !PT ;  /* 0x0000000706097812 */ /* 0x000fc800078ec0ff */
[----:B------:R-:W-:-:S07]  /*0440*/  ISETP.NE.AND P1, PT, R9, RZ, PT ;  /* 0x000000ff0900720c */ /* 0x000fce0003f25270 */
[C---:B------:R-:W-:Y:S02]  /*0450*/  @P0 IMAD R10, R8.reuse, 0x2, R1 ;  /* 0x00000002080a0824 */ /* 0x040fe400078e0201 */
[----:B------:R-:W-:-:S03]  /*0460*/  @P0 VIADD R8, R8, 0x8 ;  /* 0x0000000808080836 */ /* 0x000fc60000000000 */
[----:B------:R0:W-:Y:S04]  /*0470*/  @P0 STL.64 [R10], RZ ;  /* 0x000000ff0a000387 */ /* 0x0001e80000100a00 */
[----:B------:R0:W-:Y:S01]  /*0480*/  @P0 STL.64 [R10+0x8], RZ ;  /* 0x000008ff0a000387 */ /* 0x0001e20000100a00 */
[----:B------:R-:W-:Y:S05]  /*0490*/  @!P1 BRA `(.L_x_24) ;  /* 0x0000000000389947 */ /* 0x000fea0003800000 */
[----:B------:R-:W-:Y:S02]  /*04a0*/  ISETP.GE.U32.AND P0, PT, R9, 0x4, PT ;  /* 0x000000040900780c */ /* 0x000fe40003f06070 */
[----:B------:R-:W-:-:S04]  /*04b0*/  LOP3.LUT R6, R6, 0x3, RZ, 0xc0, !PT ;  /* 0x0000000306067812 */ /* 0x000fc800078ec0ff */
[----:B------:R-:W-:-:S07]  /*04c0*/  ISETP.NE.AND P1, PT, R6, RZ, PT ;  /* 0x000000ff0600720c */ /* 0x000fce0003f25270 */
[C---:B------:R-:W-:Y:S02]  /*04d0*/  @P0 IMAD R9, R8.reuse, 0x2, R1 ;  /* 0x0000000208090824 */ /* 0x040fe400078e0201 */
[----:B------:R-:W-:-:S03]  /*04e0*/  @P0 VIADD R8, R8, 0x4 ;  /* 0x0000000408080836 */ /* 0x000fc60000000000 */
[----:B------:R1:W-:Y:S01]  /*04f0*/  @P0 STL.64 [R9], RZ ;  /* 0x000000ff09000387 */ /* 0x0003e20000100a00 */
[----:B------:R-:W-:Y:S05]  /*0500*/  @!P1 BRA `(.L_x_24) ;  /* 0x00000000001c9947 */ /* 0x000fea0003800000 */
[----:B------:R-:W-:Y:S02]  /*0510*/  IMAD R8, R8, 0x2, R1 ;  /* 0x0000000208087824 */ /* 0x000fe400078e0201 */
[----:B------:R-:W-:-:S07]  /*0520*/  IMAD.MOV R6, RZ, RZ, -R6 ;  /* 0x000000ffff067224 */ /* 0x000fce00078e0a06 */
.L_x_27:
[----:B------:R-:W-:Y:S01]  /*0530*/  VIADD R6, R6, 0x1 ;  /* 0x0000000106067836 */ /* 0x000fe20000000000 */
[----:B------:R2:W-:Y:S04]  /*0540*/  STL.U16 [R8], RZ ;  /* 0x000000ff08007387 */ /* 0x0005e80000100400 */
[----:B------:R-:W-:Y:S01]  /*0550*/  ISETP.NE.AND P0, PT, R6, RZ, PT ;  /* 0x000000ff0600720c */ /* 0x000fe20003f05270 */
[----:B--2---:R-:W-:-:S12]  /*0560*/  VIADD R8, R8, 0x2 ;  /* 0x0000000208087836 */ /* 0x004fd80000000000 */
[----:B------:R-:W-:Y:S05]  /*0570*/  @P0 BRA `(.L_x_27) ;  /* 0xfffffffc00ec0947 */ /* 0x000fea000383ffff */
.L_x_24:
[----:B------:R-:W-:Y:S01]  /*0580*/  IMAD.MOV.U32 R20, RZ, RZ, -0x1 ;  /* 0xffffffffff147424 */ /* 0x000fe200078e00ff */
[----:B------:R-:W-:Y:S01]  /*0590*/  ISETP.GT.AND P0, PT, R7, 0x3f, PT ;  /* 0x0000003f0700780c */ /* 0x000fe20003f04270 */
[----:B------:R-:W-:Y:S01]  /*05a0*/  BSSY.RECONVERGENT B0, `(.L_x_28) ;  /* 0x0000080000007945 */ /* 0x000fe20003800200 */
[----:B------:R-:W-:Y:S02]  /*05b0*/  VIMNMX R6, PT, PT, R5, 0x100, PT ;  /* 0x0000010005067848 */ /* 0x000fe40003fe0100 */
[----:B-1----:R-:W-:Y:S02]  /*05c0*/  CS2R R8, SRZ ;  /* 0x0000000000087805 */ /* 0x002fe4000001ff00 */
[CC--:B------:R-:W-:Y:S01]  /*05d0*/  SHF.L.U64.HI R21, R20.reuse, R7.reuse, 0xffffffff ;  /* 0xffffffff14157419 */ /* 0x0c0fe20000010207 */
[----:B0-----:R-:W-:Y:S01]  /*05e0*/  IMAD.MOV.U32 R10, RZ, RZ, RZ ;  /* 0x000000ffff0a7224 */ /* 0x001fe200078e00ff */
[----:B------:R-:W-:Y:S01]  /*05f0*/  SHF.L.U32 R20, R20, R7, RZ ;  /* 0x0000000714147219 */ /* 0x000fe200000006ff */
[----:B------:R-:W-:Y:S01]  /*0600*/  IMAD.MOV.U32 R7, RZ, RZ, RZ ;  /* 0x000000ffff077224 */ /* 0x000fe200078e00ff */
[----:B------:R-:W-:Y:S01]  /*0610*/  VIMNMX R11, PT, PT, R6, 0x1, !PT ;  /* 0x00000001060b7848 */ /* 0x000fe20007fe0100 */
[----:B------:R-:W0:Y:S01]  /*0620*/  LDCU UR5, c[0x0][0x384] ;  /* 0x00007080ff0577ac */ /* 0x000e220008000800 */
[----:B------:R-:W-:-:S02]  /*0630*/  SEL R20, R20, RZ, !P0 ;  /* 0x000000ff14147207 */ /* 0x000fc40004000000 */
[----:B------:R-:W-:Y:S01]  /*0640*/  SEL R21, R21, RZ, !P0 ;  /* 0x000000ff15157207 */ /* 0x000fe20004000000 */
[----:B------:R-:W1:Y:S06]  /*0650*/  LDCU UR4, c[0x0][0x380] ;  /* 0x00007000ff0477ac */ /* 0x000e6c0008000800 */
.L_x_40:
[C---:B0-----:R-:W-:Y:S01]  /*0660*/  IMAD.WIDE.U32 R16, R10.reuse, R5, RZ ;  /* 0x000000050a107225 */ /* 0x041fe200078e00ff */
[----:B------:R-:W-:Y:S03]  /*0670*/  BSSY.RECONVERGENT B1, `(.L_x_29) ;  /* 0x000001b000017945 */ /* 0x000fe60003800200 */
[----:B------:R-:W-:Y:S01]  /*0680*/  VIADD R10, R10, 0x1 ;  /* 0x000000010a0a7836 */ /* 0x000fe20000000000 */
[----:B------:R-:W-:-:S04]  /*0690*/  ISETP.NE.U32.AND P0, PT, R17, RZ, PT ;  /* 0x000000ff1100720c */ /* 0x000fc80003f05070 */
[----:B------:R-:W-:-:S09]  /*06a0*/  ISETP.NE.AND P1, PT, R10, R11, PT ;  /* 0x0000000b0a00720c */ /* 0x000fd20003f25270 */
[----:B------:R-:W-:Y:S05]  /*06b0*/  @P0 BRA `(.L_x_30) ;  /* 0x0000000000500947 */ /* 0x000fea0003800000 */
[----:B------:R-:W2:Y:S01]  /*06c0*/  I2F.U32.RP R17, R6 ;  /* 0x0000000600117306 */ /* 0x000ea20000209000 */
[----:B------:R-:W-:Y:S01]  /*06d0*/  IMAD.MOV R19, RZ, RZ, -R6 ;  /* 0x000000ffff137224 */ /* 0x000fe200078e0a06 */
[----:B------:R-:W-:-:S06]  /*06e0*/  ISETP.NE.U32.AND P3, PT, R6, RZ, PT ;  /* 0x000000ff0600720c */ /* 0x000fcc0003f65070 */
[----:B--2---:R-:W2:Y:S02]  /*06f0*/  MUFU.RCP R17, R17 ;  /* 0x0000001100117308 */ /* 0x004ea40000001000 */
[----:B--2---:R-:W-:-:S06]  /*0700*/  VIADD R14, R17, 0xffffffe ;  /* 0x0ffffffe110e7836 */ /* 0x004fcc0000000000 */
[----:B------:R2:W3:Y:S02]  /*0710*/  F2I.FTZ.U32.TRUNC.NTZ R15, R14 ;  /* 0x0000000e000f7305 */ /* 0x0004e4000021f000 */
[----:B--2---:R-:W-:Y:S02]  /*0720*/  IMAD.MOV.U32 R14, RZ, RZ, RZ ;  /* 0x000000ffff0e7224 */ /* 0x004fe400078e00ff */
[----:B---3--:R-:W-:-:S04]  /*0730*/  IMAD R19, R19, R15, RZ ;  /* 0x0000000f13137224 */ /* 0x008fc800078e02ff */
[----:B------:R-:W-:-:S06]  /*0740*/  IMAD.HI.U32 R15, R15, R19, R14 ;  /* 0x000000130f0f7227 */ /* 0x000fcc00078e000e */
[----:B------:R-:W-:-:S04]  /*0750*/  IMAD.HI.U32 R15, R15, R16, RZ ;  /* 0x000000100f0f7227 */ /* 0x000fc800078e00ff */
[----:B------:R-:W-:-:S04]  /*0760*/  IMAD.MOV R19, RZ, RZ, -R15 ;  /* 0x000000ffff137224 */ /* 0x000fc800078e0a0f */
[----:B------:R-:W-:-:S05]  /*0770*/  IMAD R19, R6, R19, R16 ;  /* 0x0000001306137224 */ /* 0x000fca00078e0210 */
[----:B------:R-:W-:-:S13]  /*0780*/  ISETP.GE.U32.AND P0, PT, R19, R6, PT ;  /* 0x000000061300720c */ /* 0x000fda0003f06070 */
[----:B------:R-:W-:Y:S02]  /*0790*/  @P0 IMAD.IADD R19, R19, 0x1, -R6 ;  /* 0x0000000113130824 */ /* 0x000fe400078e0a06 */
[----:B------:R-:W-:-:S03]  /*07a0*/  @P0 VIADD R15, R15, 0x1 ;  /* 0x000000010f0f0836 */ /* 0x000fc60000000000 */
[----:B------:R-:W-:-:S13]  /*07b0*/  ISETP.GE.U32.AND P2, PT, R19, R6, PT ;  /* 0x000000061300720c */ /* 0x000fda0003f46070 */
[----:B------:R-:W-:Y:S01]  /*07c0*/  @P2 VIADD R15, R15, 0x1 ;  /* 0x000000010f0f2836 */ /* 0x000fe20000000000 */
[----:B------:R-:W-:-:S05]  /*07d0*/  @!P3 LOP3.LUT R15, RZ, R6, RZ, 0x33, !PT ;  /* 0x00000006ff0fb212 */ /* 0x000fca00078e33ff */
[----:B------:R-:W-:Y:S01]  /*07e0*/  IMAD.MOV.U32 R17, RZ, RZ, R15 ;  /* 0x000000ffff117224 */ /* 0x000fe200078e000f */
[----:B------:R-:W-:Y:S06]  /*07f0*/  BRA `(.L_x_31) ;  /* 0x0000000000087947 */ /* 0x000fec0003800000 */
.L_x_30:
[----:B------:R-:W-:-:S07]  /*0800*/  MOV R22, 0x820 ;  /* 0x0000082000167802 */ /* 0x000fce0000000f00 */
[----:B01----:R-:W-:Y:S05]  /*0810*/  CALL.REL.NOINC `($__internal_0_$__cuda_sm20_div_u64) ;  /* 0x00000008008c7944 */ /* 0x003fea0003c00000 */
.L_x_31:
[----:B01----:R-:W-:Y:S05]  /*0820*/  BSYNC.RECONVERGENT B1 ;  /* 0x0000000000017941 */ /* 0x003fea0003800200 */
.L_x_29:
[----:B------:R-:W0:Y:S01]  /*0830*/  LDC.64 R14, c[0x0][0x390] ;  /* 0x0000e400ff0e7b82 */ /* 0x000e220000000a00 */
[----:B------:R-:W-:-:S04]  /*0840*/  IMAD.IADD R17, R4, 0x1, R17 ;  /* 0x0000000104117824 */ /* 0x000fc800078e0211 */
[----:B0-----:R-:W-:-:S03]  /*0850*/  IMAD.WIDE R16, R17, 0x4, R14 ;  /* 0x0000000411107825 */ /* 0x001fc600078e020e */
[----:B------:R-:W0:Y:S03]  /*0860*/  LDC.64 R14, c[0x0][0x3a8] ;  /* 0x0000ea00ff0e7b82 */ /* 0x000e260000000a00 */
[----:B------:R-:W0:Y:S02]  /*0870*/  LDG.E R17, desc[UR6][R16.64] ;  /* 0x0000000610117981 */ /* 0x000e24000c1e1900 */
[----:B0-----:R-:W-:-:S05]  /*0880*/  IMAD.WIDE R14, R17, 0x4, R14 ;  /* 0x00000004110e7825 */ /* 0x001fca00078e020e */
[----:B------:R-:W2:Y:S04]  /*0890*/  LDG.E R17, desc[UR6][R14.64] ;  /* 0x000000060e117981 */ /* 0x000ea8000c1e1900 */
[----:B------:R-:W2:Y:S01]  /*08a0*/  LDG.E R22, desc[UR6][R14.64+0x4] ;  /* 0x000004060e167981 */ /* 0x000ea2000c1e1900 */
[----:B------:R-:W-:Y:S01]  /*08b0*/  BSSY.RECONVERGENT B1, `(.L_x_32) ;  /* 0x0000020000017945 */ /* 0x000fe20003800200 */
[----:B------:R-:W-:Y:S02]  /*08c0*/  CS2R R18, SRZ ;  /* 0x0000000000127805 */ /* 0x000fe4000001ff00 */
[----:B--2---:R-:W-:-:S13]  /*08d0*/  ISETP.GE.AND P0, PT, R17, R22, PT ;  /* 0x000000161100720c */ /* 0x004fda0003f06270 */
[----:B------:R-:W-:Y:S05]  /*08e0*/  @P0 BRA `(.L_x_33) ;  /* 0x0000000000700947 */ /* 0x000fea0003800000 */
[----:B------:R-:W-:-:S07]  /*08f0*/  CS2R R18, SRZ ;  /* 0x0000000000127805 */ /* 0x000fce000001ff00 */
.L_x_36:
[----:B------:R-:W0:Y:S02]  /*0900*/  LDC.64 R14, c[0x0][0x3a0] ;  /* 0x0000e800ff0e7b82 */ /* 0x000e240000000a00 */
[----:B0-----:R-:W-:-:S05]  /*0910*/  IMAD.WIDE R14, R17, 0x4, R14 ;  /* 0x00000004110e7825 */ /* 0x001fca00078e020e */
[----:B------:R-:W2:Y:S01]  /*0920*/  LDG.E R23, desc[UR6][R14.64] ;  /* 0x000000060e177981 */ /* 0x000ea2000c1e1900 */
[----:B------:R-:W-:Y:S01]  /*0930*/  BSSY.RELIABLE B2, `(.L_x_34) ;  /* 0x0000014000027945 */ /* 0x000fe20003800100 */
[----:B--2---:R-:W-:-:S04]  /*0940*/  ISETP.GE.U32.AND P0, PT, R23, UR4, PT ;  /* 0x0000000417007c0c */ /* 0x004fc8000bf06070 */
[----:B------:R-:W-:-:S13]  /*0950*/  ISETP.EQ.OR P0, PT, R23, R0, P0 ;  /* 0x000000001700720c */ /* 0x000fda0000702670 */
[----:B------:R-:W-:Y:S05]  /*0960*/  @P0 BRA `(.L_x_35) ;  /* 0x0000000000400947 */ /* 0x000fea0003800000 */
[----:B------:R-:W0:Y:S02]  /*0970*/  LDC.64 R14, c[0x0][0x3b0] ;  /* 0x0000ec00ff0e7b82 */ /* 0x000e240000000a00 */
[----:B0-----:R-:W-:-:S05]  /*0980*/  IMAD.WIDE R14, R23, 0x4, R14 ;  /* 0x00000004170e7825 */ /* 0x001fca00078e020e */
[----:B------:R-:W2:Y:S02]  /*0990*/  LDG.E R16, desc[UR6][R14.64] ;  /* 0x000000060e107981 */ /* 0x000ea4000c1e1900 */
[----:B--2---:R-:W-:-:S13]  /*09a0*/  ISETP.GE.U32.AND P0, PT, R16, UR5, PT ;  /* 0x0000000510007c0c */ /* 0x004fda000bf06070 */
[----:B------:R-:W-:Y:S05]  /*09b0*/  @P0 BRA `(.L_x_35) ;  /* 0x00000000002c0947 */ /* 0x000fea0003800000 */
[----:B------:R-:W-:-:S05]  /*09c0*/  IMAD.MOV.U32 R15, RZ, RZ, 0x1 ;  /* 0x00000001ff0f7424 */ /* 0x000fca00078e00ff */
[CC--:B------:R-:W-:Y:S02]  /*09d0*/  SHF.L.U32 R14, R15.reuse, R16.reuse, RZ ;  /* 0x000000100f0e7219 */ /* 0x0c0fe400000006ff */
[----:B------:R-:W-:Y:S02]  /*09e0*/  SHF.L.U64.HI R15, R15, R16, RZ ;  /* 0x000000100f0f7219 */ /* 0x000fe400000102ff */
[----:B------:R-:W-:Y:S02]  /*09f0*/  LOP3.LUT R19, R14, R19, RZ, 0xfc, !PT ;  /* 0x000000130e137212 */ /* 0x000fe400078efcff */
[----:B------:R-:W-:Y:S02]  /*0a00*/  LOP3.LUT R18, R15, R18, RZ, 0xfc, !PT ;  /* 0x000000120f127212 */ /* 0x000fe400078efcff */
[----:B------:R-:W-:Y:S02]  /*0a10*/  LOP3.LUT R14, R19, R20, RZ, 0xfc, !PT ;  /* 0x00000014130e7212 */ /* 0x000fe400078efcff */
[----:B------:R-:W-:-:S02]  /*0a20*/  LOP3.LUT R15, R18, R21, RZ, 0xfc, !PT ;  /* 0x00000015120f7212 */ /* 0x000fc400078efcff */
[----:B------:R-:W-:-:S04]  /*0a30*/  ISETP.NE.U32.AND P0, PT, R14, -0x1, PT ;  /* 0xffffffff0e00780c */ /* 0x000fc80003f05070 */
[----:B------:R-:W-:-:S13]  /*0a40*/  ISETP.NE.AND.EX P0, PT, R15, -0x1, PT, P0 ;  /* 0xffffffff0f00780c */ /* 0x000fda0003f05300 */
[----:B------:R-:W-:Y:S05]  /*0a50*/  @!P0 BREAK.RELIABLE B2 ;  /* 0x0000000000028942 */ /* 0x000fea0003800100 */
[----:B------:R-:W-:Y:S05]  /*0a60*/  @!P0 BRA `(.L_x_33) ;  /* 0x0000000000108947 */ /* 0x000fea0003800000 */
.L_x_35:
[----:B------:R-:W-:Y:S05]  /*0a70*/  BSYNC.RELIABLE B2 ;  /* 0x0000000000027941 */ /* 0x000fea0003800100 */
.L_x_34:
[----:B------:R-:W-:-:S05]  /*0a80*/  VIADD R17, R17, 0x1 ;  /* 0x0000000111117836 */ /* 0x000fca0000000000 */
[----:B------:R-:W-:-:S13]  /*0a90*/  ISETP.NE.AND P0, PT, R17, R22, PT ;  /* 0x000000161100720c */ /* 0x000fda0003f05270 */
[----:B------:R-:W-:Y:S05]  /*0aa0*/  @P0 BRA `(.L_x_36) ;  /* 0xfffffffc00940947 */ /* 0x000fea000383ffff */
.L_x_33:
[----:B------:R-:W-:Y:S05]  /*0ab0*/  BSYNC.RECONVERGENT B1 ;  /* 0x0000000000017941 */ /* 0x000fea0003800200 */
.L_x_32:
[----:B------:R-:W-:Y:S01]  /*0ac0*/  IMAD.MOV R15, RZ, RZ, -R2 ;  /* 0x000000ffff0f7224 */ /* 0x000fe200078e0a02 */
[----:B------:R-:W-:Y:S01]  /*0ad0*/  LOP3.LUT R14, R2, 0x3f, RZ, 0xc0, !PT ;  /* 0x0000003f020e7812 */ /* 0x000fe200078ec0ff */
[----:B------:R-:W-:Y:S01]  /*0ae0*/  IMAD.MOV.U32 R17, RZ, RZ, -0x2 ;  /* 0xfffffffeff117424 */ /* 0x000fe200078e00ff */
[----:B------:R-:W-:Y:S01]  /*0af0*/  BSSY.RECONVERGENT B1, `(.L_x_37) ;  /* 0x0000029000017945 */ /* 0x000fe20003800200 */
[----:B------:R-:W-:Y:S01]  /*0b00*/  IMAD.MOV.U32 R24, RZ, RZ, -0x1 ;  /* 0xffffffffff187424 */ /* 0x000fe200078e00ff */
[----:B------:R-:W-:Y:S02]  /*0b10*/  LOP3.LUT R15, R15, 0x3f, RZ, 0xc0, !PT ;  /* 0x0000003f0f0f7812 */ /* 0x000fe400078ec0ff */
[CC--:B------:R-:W-:Y:S02]  /*0b20*/  SHF.L.U32 R22, R17.reuse, R14.reuse, RZ ;  /* 0x0000000e11167219 */ /* 0x0c0fe400000006ff */
[C---:B------:R-:W-:Y:S02]  /*0b30*/  SHF.R.U64 R16, R17.reuse, R15, 0xffffffff ;  /* 0xffffffff11107419 */ /* 0x040fe4000000120f */
[----:B------:R-:W-:-:S02]  /*0b40*/  SHF.L.U64.HI R14, R17, R14, 0xffffffff ;  /* 0xffffffff110e7419 */ /* 0x000fc4000001020e */
[----:B------:R-:W-:Y:S02]  /*0b50*/  SHF.R.U32.HI R17, RZ, R15, R24 ;  /* 0x0000000fff117219 */ /* 0x000fe40000011618 */
[----:B------:R-:W-:Y:S02]  /*0b60*/  LOP3.LUT R15, R19, R22, R16, 0xe0, !PT ;  /* 0x00000016130f7212 */ /* 0x000fe400078ee010 */
[----:B------:R-:W-:Y:S02]  /*0b70*/  LOP3.LUT R16, R18, R14, R17, 0xe0, !PT ;  /* 0x0000000e12107212 */ /* 0x000fe400078ee011 */
[----:B------:R-:W-:Y:S02]  /*0b80*/  ISETP.NE.U32.AND P0, PT, R15, RZ, PT ;  /* 0x000000ff0f00720c */ /* 0x000fe40003f05070 */
[----:B------:R-:W-:Y:S02]  /*0b90*/  SHF.R.U64 R14, R19, R2, R18 ;  /* 0x00000002130e7219 */ /* 0x000fe40000001212 */
[----:B------:R-:W-:-:S02]  /*0ba0*/  ISETP.NE.AND.EX P0, PT, R16, RZ, PT, P0 ;  /* 0x000000ff1000720c */ /* 0x000fc40003f05300 */
[----:B------:R-:W-:-:S05]  /*0bb0*/  LOP3.LUT R14, R14, 0x1, RZ, 0xc0, !PT ;  /* 0x000000010e0e7812 */ /* 0x000fca00078ec0ff */
[----:B------:R-:W-:-:S06]  /*0bc0*/  IMAD.IADD R9, R14, 0x1, R9 ;  /* 0x000000010e097824 */ /* 0x000fcc00078e0209 */
[----:B------:R-:W-:Y:S05]  /*0bd0*/  @!P0 BRA `(.L_x_38) ;  /* 0x0000000000688947 */ /* 0x000fea0003800000 */
.L_x_39:
[----:B------:R-:W-:-:S05]  /*0be0*/  IADD3 R14, P0, PT, RZ, -R15, RZ ;  /* 0x8000000fff0e7210 */ /* 0x000fca0007f1e0ff */
[----:B------:R-:W-:-:S05]  /*0bf0*/  IMAD.X R23, RZ, RZ, ~R16, P0 ;  /* 0x000000ffff177224 */ /* 0x000fca00000e0e10 */
[----:B------:R-:W-:-:S04]  /*0c00*/  LOP3.LUT R23, R16, R23, RZ, 0xc0, !PT ;  /* 0x0000001710177212 */ /* 0x000fc800078ec0ff */
[----:B------:R-:W-:-:S13]  /*0c10*/  ISETP.NE.U32.AND P0, PT, R23, RZ, PT ;  /* 0x000000ff1700720c */ /* 0x000fda0003f05070 */
[----:B------:R-:W-:-:S04]  /*0c20*/  @!P0 LOP3.LUT R23, R15, R14, RZ, 0xc0, !PT ;  /* 0x0000000e0f178212 */ /* 0x000fc800078ec0ff */
[----:B0-----:R-:W0:Y:S02]  /*0c30*/  FLO.U32 R14, R23 ;  /* 0x00000017000e7300 */ /* 0x001e2400000e0000 */
[C---:B0-----:R-:W-:Y:S02]  /*0c40*/  IADD3 R17, PT, PT, -R14.reuse, 0x1f, RZ ;  /* 0x0000001f0e117810 */ /* 0x041fe40007ffe1ff */
[----:B------:R-:W-:-:S03]  /*0c50*/  IADD3 R14, PT, PT, -R14, 0x3f, RZ ;  /* 0x0000003f0e0e7810 */ /* 0x000fc60007ffe1ff */
[----:B------:R-:W-:-:S04]  /*0c60*/  @P0 IMAD.MOV R14, RZ, RZ, R17 ;  /* 0x000000ffff0e0224 */ /* 0x000fc800078e0211 */
[----:B------:R-:W-:-:S05]  /*0c70*/  IMAD R22, R14, -0x2, R1 ;  /* 0xfffffffe0e167824 */ /* 0x000fca00078e0201 */
[----:B------:R-:W2:Y:S01]  /*0c80*/  LDL.U16 R17, [R22+0x7e] ;  /* 0x00007e0016117983 */ /* 0x000ea20000100400 */
[----:B------:R-:W-:Y:S02]  /*0c90*/  IADD3 R18, P0, PT, R15, -0x1, RZ ;  /* 0xffffffff0f127810 */ /* 0x000fe40007f1e0ff */
[----:B------:R-:W-:Y:S02]  /*0ca0*/  IADD3 R14, PT, PT, -R14, 0x3f, RZ ;  /* 0x0000003f0e0e7810 */ /* 0x000fe40007ffe1ff */
[----:B------:R-:W-:Y:S02]  /*0cb0*/  IADD3.X R19, PT, PT, R16, -0x1, RZ, P0, !PT ;  /* 0xffffffff10137810 */ /* 0x000fe400007fe4ff */
[----:B------:R-:W-:Y:S02]  /*0cc0*/  LOP3.LUT R15, R18, R15, RZ, 0xc0, !PT ;  /* 0x0000000f120f7212 */ /* 0x000fe400078ec0ff */
[----:B------:R-:W-:Y:S01]  /*0cd0*/  LOP3.LUT R16, R19, R16, RZ, 0xc0, !PT ;  /* 0x0000001013107212 */ /* 0x000fe200078ec0ff */
[----:B------:R-:W-:Y:S01]  /*0ce0*/  IMAD.MOV.U32 R19, RZ, RZ, 0x1 ;  /* 0x00000001ff137424 */ /* 0x000fe200078e00ff */
[----:B------:R-:W-:-:S04]  /*0cf0*/  ISETP.NE.U32.AND P0, PT, R15, RZ, PT ;  /* 0x000000ff0f00720c */ /* 0x000fc80003f05070 */
[----:B------:R-:W-:Y:S02]  /*0d00*/  ISETP.NE.AND.EX P0, PT, R16, RZ, PT, P0 ;  /* 0x000000ff1000720c */ /* 0x000fe40003f05300 */
[CC--:B------:R-:W-:Y:S02]  /*0d10*/  SHF.L.U32 R18, R19.reuse, R14.reuse, RZ ;  /* 0x0000000e13127219 */ /* 0x0c0fe400000006ff */
[----:B------:R-:W-:Y:S02]  /*0d20*/  SHF.L.U64.HI R19, R19, R14, RZ ;  /* 0x0000000e13137219 */ /* 0x000fe400000102ff */
[----:B------:R-:W-:Y:S02]  /*0d30*/  LOP3.LUT R7, R18, R7, RZ, 0xfc, !PT ;  /* 0x0000000712077212 */ /* 0x000fe400078efcff */
[----:B------:R-:W-:Y:S01]  /*0d40*/  LOP3.LUT R8, R19, R8, RZ, 0xfc, !PT ;  /* 0x0000000813087212 */ /* 0x000fe200078efcff */
[----:B--2---:R-:W-:-:S05]  /*0d50*/  VIADD R17, R17, 0x1 ;  /* 0x0000000111117836 */ /* 0x004fca0000000000 */
[----:B------:R0:W-:Y:S01]  /*0d60*/  STL.U16 [R22+0x7e], R17 ;  /* 0x00007e1116007387 */ /* 0x0001e20000100400 */
[----:B------:R-:W-:Y:S05]  /*0d70*/  @P0 BRA `(.L_x_39) ;  /* 0xfffffffc00980947 */ /* 0x000fea000383ffff */
.L_x_38:
[----:B------:R-:W-:Y:S05]  /*0d80*/  BSYNC.RECONVERGENT B1 ;  /* 0x0000000000017941 */ /* 0x000fea0003800200 */
.L_x_37:
[----:B------:R-:W-:Y:S05]  /*0d90*/  @P1 BRA `(.L_x_40) ;  /* 0xfffffff800301947 */ /* 0x000fea000383ffff */
[----:B------:R-:W-:Y:S05]  /*0da0*/  BSYNC.RECONVERGENT B0 ;  /* 0x0000000000007941 */ /* 0x000fea0003800200 */
.L_x_28:
[----:B------:R-:W-:Y:S05]  /*0db0*/  WARPSYNC.ALL ;  /* 0x0000000000007948 */ /* 0x000fea0003800000 */
[----:B------:R-:W-:Y:S01]  /*0dc0*/  ISETP.NE.U32.AND P0, PT, R7, RZ, PT ;  /* 0x000000ff0700720c */ /* 0x000fe20003f05070 */
[----:B------:R-:W1:Y:S01]  /*0dd0*/  LDCU UR5, c[0x0][0x384] ;  /* 0x00007080ff0577ac */ /* 0x000e620008000800 */
[----:B------:R-:W-:Y:S01]  /*0de0*/  BSSY.RECONVERGENT B0, `(.L_x_41) ;  /* 0x0000032000007945 */ /* 0x000fe20003800200 */
[----:B------:R-:W-:Y:S01]  /*0df0*/  IMAD.MOV.U32 R4, RZ, RZ, RZ ;  /* 0x000000ffff047224 */ /* 0x000fe200078e00ff */
[----:B------:R-:W-:Y:S01]  /*0e00*/  ISETP.NE.AND.EX P0, PT, R8, RZ, PT, P0 ;  /* 0x000000ff0800720c */ /* 0x000fe20003f05300 */
[----:B------:R-:W2:Y:S01]  /*0e10*/  LDCU UR4, c[0x0][0x388] ;  /* 0x00007100ff0477ac */ /* 0x000ea20008000800 */
[----:B------:R-:W-:-:S11]  /*0e20*/  IMAD.MOV.U32 R11, RZ, RZ, R2 ;  /* 0x000000ffff0b7224 */ /* 0x000fd600078e0002 */
[----:B------:R-:W-:Y:S05]  /*0e30*/  @!P0 BRA `(.L_x_42) ;  /* 0x0000000000b08947 */ /* 0x000fea0003800000 */
[----:B------:R-:W-:Y:S02]  /*0e40*/  IMAD.MOV.U32 R4, RZ, RZ, RZ ;  /* 0x000000ffff047224 */ /* 0x000fe400078e00ff */
[----:B------:R-:W-:-:S07]  /*0e50*/  IMAD.MOV.U32 R11, RZ, RZ, R2 ;  /* 0x000000ffff0b7224 */ /* 0x000fce00078e0002 */
.L_x_45:
[----:B------:R-:W-:Y:S01]  /*0e60*/  IADD3 R6, P0, PT, RZ, -R7, RZ ;  /* 0x80000007ff067210 */ /* 0x000fe20007f1e0ff */
[----:B------:R-:W-:Y:S01]  /*0e70*/  BSSY.RECONVERGENT B1, `(.L_x_43) ;  /* 0x0000027000017945 */ /* 0x000fe20003800200 */
[----:B------:R-:W-:-:S03]  /*0e80*/  IADD3 R14, P1, PT, R7, -0x1, RZ ;  /* 0xffffffff070e7810 */ /* 0x000fc60007f3e0ff */
[----:B------:R-:W-:-:S05]  /*0e90*/  IMAD.X R15, RZ, RZ, ~R8, P0 ;  /* 0x000000ffff0f7224 */ /* 0x000fca00000e0e08 */
[C---:B------:R-:W-:Y:S02]  /*0ea0*/  LOP3.LUT R16, R8.reuse, R15, RZ, 0xc0, !PT ;  /* 0x0000000f08107212 */ /* 0x040fe400078ec0ff */
[----:B------:R-:W-:Y:S02]  /*0eb0*/  IADD3.X R15, PT, PT, R8, -0x1, RZ, P1, !PT ;  /* 0xffffffff080f7810 */ /* 0x000fe40000ffe4ff */
[----:B------:R-:W-:Y:S02]  /*0ec0*/  ISETP.NE.U32.AND P0, PT, R16, RZ, PT ;  /* 0x000000ff1000720c */ /* 0x000fe40003f05070 */
[----:B------:R-:W-:-:S11]  /*0ed0*/  LOP3.LUT R8, R15, R8, RZ, 0xc0, !PT ;  /* 0x000000080f087212 */ /* 0x000fd600078ec0ff */
[----:B------:R-:W-:Y:S02]  /*0ee0*/  @!P0 LOP3.LUT R16, R7, R6, RZ, 0xc0, !PT ;  /* 0x0000000607108212 */ /* 0x000fe400078ec0ff */
[----:B------:R-:W-:Y:S02]  /*0ef0*/  LOP3.LUT R7, R14, R7, RZ, 0xc0, !PT ;  /* 0x000000070e077212 */ /* 0x000fe400078ec0ff */
[----:B------:R-:W3:Y:S02]  /*0f00*/  FLO.U32 R6, R16 ;  /* 0x0000001000067300 */ /* 0x000ee400000e0000 */
[----:B------:R-:W-:-:S04]  /*0f10*/  ISETP.NE.U32.AND P1, PT, R7, RZ, PT ;  /* 0x000000ff0700720c */ /* 0x000fc80003f25070 */
[----:B------:R-:W-:Y:S02]  /*0f20*/  ISETP.NE.AND.EX P1, PT, R8, RZ, PT, P1 ;  /* 0x000000ff0800720c */ /* 0x000fe40003f25310 */
[C---:B---3--:R-:W-:Y:S02]  /*0f30*/  IADD3 R10, PT, PT, -R6.reuse, 0x1f, RZ ;  /* 0x0000001f060a7810 */ /* 0x048fe40007ffe1ff */
[----:B------:R-:W-:-:S03]  /*0f40*/  IADD3 R6, PT, PT, -R6, 0x3f, RZ ;  /* 0x0000003f06067810 */ /* 0x000fc60007ffe1ff */
[----:B------:R-:W-:-:S05]  /*0f50*/  @P0 IMAD.MOV R6, RZ, RZ, R10 ;  /* 0x000000ffff060224 */ /* 0x000fca00078e020a */
[----:B------:R-:W-:-:S04]  /*0f60*/  IADD3 R18, PT, PT, -R6, 0x3f, RZ ;  /* 0x0000003f06127810 */ /* 0x000fc80007ffe1ff */
[----:B-1----:R-:W-:-:S13]  /*0f70*/  ISETP.GE.U32.AND P0, PT, R18, UR5, PT ;  /* 0x0000000512007c0c */ /* 0x002fda000bf06070 */
[----:B------:R-:W-:Y:S05]  /*0f80*/  @P0 BRA `(.L_x_44) ;  /* 0x0000000000540947 */ /* 0x000fea0003800000 */
[----:B------:R-:W1:Y:S01]  /*0f90*/  S2R R15, SR_CgaCtaId ;  /* 0x00000000000f7919 */ /* 0x000e620000008800 */
[----:B------:R-:W-:-:S04]  /*0fa0*/  MOV R10, 0x400 ;  /* 0x00000400000a7802 */ /* 0x000fc80000000f00 */
[----:B-1----:R-:W-:-:S05]  /*0fb0*/  LEA R15, R15, R10, 0x18 ;  /* 0x0000000a0f0f7211 */ /* 0x002fca00078ec0ff */
[----:B------:R-:W-:-:S05]  /*0fc0*/  IMAD R10, R6, -0x4, R15 ;  /* 0xfffffffc060a7824 */ /* 0x000fca00078e020f */
[----:B------:R-:W2:Y:S02]  /*0fd0*/  LDS R14, [R10+0xfc] ;  /* 0x0000fc000a0e7984 */ /* 0x000ea40000000800 */
[----:B--2---:R-:W-:-:S13]  /*0fe0*/  ISETP.GE.AND P0, PT, R14, UR4, PT ;  /* 0x000000040e007c0c */ /* 0x004fda000bf06270 */
[----:B------:R-:W-:Y:S05]  /*0ff0*/  @P0 BRA `(.L_x_44) ;  /* 0x0000000000380947 */ /* 0x000fea0003800000 */
[----:B------:R-:W-:-:S06]  /*1000*/  IMAD R10, R18, 0x2, R1 ;  /* 0x00000002120a7824 */ /* 0x000fcc00078e0201 */
[----:B------:R-:W2:Y:S01]  /*1010*/  LDL.U16 R10, [R10] ;  /* 0x000000000a0a7983 */ /* 0x000ea20000100400 */
[----:B------:R-:W-:-:S05]  /*1020*/  VIADD R14, R14, 0x1 ;  /* 0x000000010e0e7836 */ /* 0x000fca0000000000 */
[----:B------:R-:W-:Y:S01]  /*1030*/  ISETP.GT.AND P0, PT, R3, R14, PT ;  /* 0x0000000e0300720c */ /* 0x000fe20003f04270 */
[----:B--2---:R-:W-:-:S04]  /*1040*/  IMAD.IADD R14, R10, 0x1, -R9 ;  /* 0x000000010a0e7824 */ /* 0x004fc800078e0a09 */
[----:B------:R-:W-:-:S08]  /*1050*/  VIADD R15, R14, 0x4 ;  /* 0x000000040e0f7836 */ /* 0x000fd00000000000 */
[----:B------:R-:W-:Y:S01]  /*1060*/  @!P0 IMAD.MOV R15, RZ, RZ, R14 ;  /* 0x000000ffff0f8224 */ /* 0x000fe200078e020e */
[----:B------:R-:W-:-:S04]  /*1070*/  PLOP3.LUT P0, PT, PT, PT, PT, 0x80, 0x8 ;  /* 0x000000000008781c */ /* 0x000fc80003f0f070 */
[----:B------:R-:W-:-:S13]  /*1080*/  ISETP.GT.AND P2, PT, R15, R4, PT ;  /* 0x000000040f00720c */ /* 0x000fda0003f44270 */
[----:B------:R-:W-:-:S04]  /*1090*/  @!P2 IADD3 R6, PT, PT, -R6, 0x40, RZ ;  /* 0x000000400606a810 */ /* 0x000fc80007ffe1ff */
[----:B------:R-:W-:-:S04]  /*10a0*/  @!P2 ISETP.GT.AND P3, PT, R6, R11, PT ;  /* 0x0000000b0600a20c */ /* 0x000fc80003f64270 */
[----:B------:R-:W-:-:S04]  /*10b0*/  @!P2 ISETP.EQ.AND P0, PT, R15, R4, !P3 ;  /* 0x000000040f00a20c */ /* 0x000fc80005f02270 */
[----:B------:R-:W-:Y:S02]  /*10c0*/  SEL R4, R15, R4, P0 ;  /* 0x000000040f047207 */ /* 0x000fe40000000000 */
[----:B------:R-:W-:-:S07]  /*10d0*/  SEL R11, R18, R11, P0 ;  /* 0x0000000b120b7207 */ /* 0x000fce0000000000 */
.L_x_44:
[----:B--2---:R-:W-:Y:S05]  /*10e0*/  BSYNC.RECONVERGENT B1 ;  /* 0x0000000000017941 */ /* 0x004fea0003800200 */
.L_x_43:
[----:B------:R-:W-:Y:S05]  /*10f0*/  @P1 BRA `(.L_x_45) ;  /* 0xfffffffc00581947 */ /* 0x000fea000383ffff */
.L_x_42:
[----:B-12---:R-:W-:Y:S05]  /*1100*/  BSYNC.RECONVERGENT B0 ;  /* 0x0000000000007941 */ /* 0x006fea0003800200 */
.L_x_41:
[----:B------:R-:W-:-:S04]  /*1110*/  ISETP.NE.AND P0, PT, R11, R2, PT ;  /* 0x000000020b00720c */ /* 0x000fc80003f05270 */
[----:B------:R-:W-:-:S13]  /*1120*/  ISETP.LT.OR P0, PT, R4, 0x1, !P0 ;  /* 0x000000010400780c */ /* 0x000fda0004701670 */
[----:B------:R-:W-:Y:S05]  /*1130*/  @P0 EXIT ;  /* 0x000000000000094d */ /* 0x000fea0003800000 */
[----:B------:R-:W1:Y:S01]  /*1140*/  S2R R6, SR_LANEID ;  /* 0x0000000000067919 */ /* 0x000e620000000000 */
[----:B------:R-:W2:Y:S01]  /*1150*/  LDC.64 R2, c[0x0][0x3c8] ;  /* 0x0000f200ff027b82 */ /* 0x000ea20000000a00 */
[----:B------:R-:W-:Y:S01]  /*1160*/  VOTEU.ANY UR4, UPT, PT ;  /* 0x0000000000047886 */ /* 0x000fe200038e0100 */
[----:B------:R-:W-:Y:S01]  /*1170*/  IMAD.SHL.U32 R0, R0, 0x40, RZ ;  /* 0x0000004000007824 */ /* 0x000fe200078e00ff */
[----:B------:R-:W-:Y:S01]  /*1180*/  UFLO.U32 UR5, UR4 ;  /* 0x00000004000572bd */ /* 0x000fe200080e0000 */
[----:B------:R-:W-:Y:S01]  /*1190*/  VIMNMX.U32 R4, PT, PT, R4, 0x7fff, PT ;  /* 0x00007fff04047848 */ /* 0x000fe20003fe0000 */
[----:B------:R-:W2:Y:S01]  /*11a0*/  POPC R7, UR4 ;  /* 0x0000000400077d09 */ /* 0x000ea20008000000 */
[----:B------:R-:W-:Y:S02]  /*11b0*/  VIMNMX.U32 R5, PT, PT, R5, 0xff, PT ;  /* 0x000000ff05057848 */ /* 0x000fe40003fe0000 */
[----:B------:R-:W-:Y:S01]  /*11c0*/  LOP3.LUT R0, R0, 0xc0, RZ, 0xc0, !PT ;  /* 0x000000c000007812 */ /* 0x000fe200078ec0ff */
[----:B------:R-:W-:-:S02]  /*11d0*/  IMAD.U32 R4, R4, 0x10000, RZ ;  /* 0x0001000004047824 */ /* 0x000fc400078e00ff */
[----:B------:R-:W-:Y:S01]  /*11e0*/  IMAD.SHL.U32 R5, R5, 0x100, RZ ;  /* 0x0000010005057824 */ /* 0x000fe200078e00ff */
[----:B------:R-:W-:-:S04]  /*11f0*/  LOP3.LUT R0, R0, 0x3f, R11, 0xf8, !PT ;  /* 0x0000003f00007812 */ /* 0x000fc800078ef80b */
[----:B------:R-:W-:-:S05]  /*1200*/  LOP3.LUT R5, R0, R4, R5, 0xfe, !PT ;  /* 0x0000000400057212 */ /* 0x000fca00078efe05 */
[----:B------:R-:W-:Y:S01]  /*1210*/  STG.E desc[UR6][R12.64], R5 ;  /* 0x000000050c007986 */ /* 0x000fe2000c101906 */
[----:B-1----:R-:W-:-:S13]  /*1220*/  ISETP.EQ.U32.AND P0, PT, R6, UR5, PT ;  /* 0x0000000506007c0c */ /* 0x002fda000bf02070 */
[----:B--2---:R-:W-:Y:S01]  /*1230*/  @P0 REDG.E.ADD.STRONG.GPU desc[UR6][R2.64], R7 ;  /* 0x000000070200098e */ /* 0x004fe2000c12e106 */
[----:B------:R-:W-:Y:S05]  /*1240*/  EXIT ;  /* 0x000000000000794d */ /* 0x000fea0003800000 */
        .weak           $__internal_0_$__cuda_sm20_div_u64
        .type           $__internal_0_$__cuda_sm20_div_u64,@function
        .size           $__internal_0_$__cuda_sm20_div_u64,(.L_x_86 - $__internal_0_$__cuda_sm20_div_u64)
$__internal_0_$__cuda_sm20_div_u64:
[----:B------:R-:W-:Y:S02]  /*1250*/  IMAD.MOV.U32 R24, RZ, RZ, R6 ;  /* 0x000000ffff187224 */ /* 0x000fe400078e0006 */
[----:B------:R-:W-:-:S04]  /*1260*/  IMAD.MOV.U32 R25, RZ, RZ, RZ ;  /* 0x000000ffff197224 */ /* 0x000fc800078e00ff */
[----:B------:R-:W0:Y:S08]  /*1270*/  I2F.U64.RP R24, R24 ;  /* 0x0000001800187312 */ /* 0x000e300000309000 */
[----:B0-----:R-:W0:Y:S02]  /*1280*/  MUFU.RCP R14, R24 ;  /* 0x00000018000e7308 */ /* 0x001e240000001000 */
[----:B0-----:R-:W-:-:S06]  /*1290*/  VIADD R14, R14, 0x1ffffffe ;  /* 0x1ffffffe0e0e7836 */ /* 0x001fcc0000000000 */
[----:B------:R-:W0:Y:S02]  /*12a0*/  F2I.U64.TRUNC R14, R14 ;  /* 0x0000000e000e7311 */ /* 0x000e24000020d800 */
[----:B0-----:R-:W-:-:S04]  /*12b0*/  IMAD.WIDE.U32 R18, R14, R6, RZ ;  /* 0x000000060e127225 */ /* 0x001fc800078e00ff */
[----:B------:R-:W-:Y:S01]  /*12c0*/  IMAD R19, R15, R6, R19 ;  /* 0x000000060f137224 */ /* 0x000fe200078e0213 */
[----:B------:R-:W-:-:S05]  /*12d0*/  IADD3 R23, P0, PT, RZ, -R18, RZ ;  /* 0x80000012ff177210 */ /* 0x000fca0007f1e0ff */
[----:B------:R-:W-:-:S04]  /*12e0*/  IMAD.HI.U32 R18, R14, R23, RZ ;  /* 0x000000170e127227 */ /* 0x000fc800078e00ff */
[----:B------:R-:W-:Y:S02]  /*12f0*/  IMAD.X R27, RZ, RZ, ~R19, P0 ;  /* 0x000000ffff1b7224 */ /* 0x000fe400000e0e13 */
[----:B------:R-:W-:Y:S02]  /*1300*/  IMAD.MOV.U32 R19, RZ, RZ, R14 ;  /* 0x000000ffff137224 */ /* 0x000fe400078e000e */
[----:B------:R-:W-:-:S04]  /*1310*/  IMAD.WIDE.U32 R18, P0, R14, R27, R18 ;  /* 0x0000001b0e127225 */ /* 0x000fc80007800012 */
[----:B------:R-:W-:-:S04]  /*1320*/  IMAD.HI.U32 R18, P2, R15, R23, R18 ;  /* 0x000000170f127227 */ /* 0x000fc80007840012 */
[CC--:B------:R-:W-:Y:S02]  /*1330*/  IMAD R19, R15.reuse, R27.reuse, RZ ;  /* 0x0000001b0f137224 */ /* 0x0c0fe400078e02ff */
[----:B------:R-:W-:-:S03]  /*1340*/  IMAD.HI.U32 R23, R15, R27, RZ ;  /* 0x0000001b0f177227 */ /* 0x000fc600078e00ff */
[----:B------:R-:W-:Y:S01]  /*1350*/  IADD3 R19, P3, PT, R19, R18, RZ ;  /* 0x0000001213137210 */ /* 0x000fe20007f7e0ff */
[----:B------:R-:W-:-:S04]  /*1360*/  IMAD.X R23, R23, 0x1, R15, P0 ;  /* 0x0000000117177824 */ /* 0x000fc800000e060f */
[----:B------:R-:W-:Y:S01]  /*1370*/  IMAD.WIDE.U32 R14, R19, R6, RZ ;  /* 0x00000006130e7225 */ /* 0x000fe200078e00ff */
[----:B------:R-:W-:Y:S02]  /*1380*/  IADD3.X R23, PT, PT, RZ, RZ, R23, P3, P2 ;  /* 0x000000ffff177210 */ /* 0x000fe40001fe4417 */
[----:B------:R-:W-:-:S03]  /*1390*/  IADD3 R25, P0, PT, RZ, -R14, RZ ;  /* 0x8000000eff197210 */ /* 0x000fc60007f1e0ff */
[----:B------:R-:W-:Y:S02]  /*13a0*/  IMAD R14, R23, R6, R15 ;  /* 0x00000006170e7224 */ /* 0x000fe400078e020f */
[----:B------:R-:W-:Y:S02]  /*13b0*/  IMAD.MOV.U32 R15, RZ, RZ, RZ ;  /* 0x000000ffff0f7224 */ /* 0x000fe400078e00ff */
[----:B------:R-:W-:-:S04]  /*13c0*/  IMAD.HI.U32 R18, R19, R25, RZ ;  /* 0x0000001913127227 */ /* 0x000fc800078e00ff */
[----:B------:R-:W-:-:S04]  /*13d0*/  IMAD.X R14, RZ, RZ, ~R14, P0 ;  /* 0x000000ffff0e7224 */ /* 0x000fc800000e0e0e */
[----:B------:R-:W-:-:S04]  /*13e0*/  IMAD.WIDE.U32 R18, P0, R19, R14, R18 ;  /* 0x0000000e13127225 */ /* 0x000fc80007800012 */
[C---:B------:R-:W-:Y:S02]  /*13f0*/  IMAD R24, R23.reuse, R14, RZ ;  /* 0x0000000e17187224 */ /* 0x040fe400078e02ff */
[----:B------:R-:W-:-:S04]  /*1400*/  IMAD.HI.U32 R19, P2, R23, R25, R18 ;  /* 0x0000001917137227 */ /* 0x000fc80007840012 */
[----:B------:R-:W-:Y:S01]  /*1410*/  IMAD.HI.U32 R14, R23, R14, RZ ;  /* 0x0000000e170e7227 */ /* 0x000fe200078e00ff */
[----:B------:R-:W-:-:S03]  /*1420*/  IADD3 R19, P3, PT, R24, R19, RZ ;  /* 0x0000001318137210 */ /* 0x000fc60007f7e0ff */
[----:B------:R-:W-:Y:S02]  /*1430*/  IMAD.X R23, R14, 0x1, R23, P0 ;  /* 0x000000010e177824 */ /* 0x000fe400000e0617 */
[----:B------:R-:W-:-:S03]  /*1440*/  IMAD.HI.U32 R14, R19, R16, RZ ;  /* 0x00000010130e7227 */ /* 0x000fc600078e00ff */
[----:B------:R-:W-:Y:S01]  /*1450*/  IADD3.X R23, PT, PT, RZ, RZ, R23, P3, P2 ;  /* 0x000000ffff177210 */ /* 0x000fe20001fe4417 */
[----:B------:R-:W-:-:S04]  /*1460*/  IMAD.WIDE.U32 R14, R19, R17, R14 ;  /* 0x00000011130e7225 */ /* 0x000fc800078e000e */
[C---:B------:R-:W-:Y:S02]  /*1470*/  IMAD R19, R23.reuse, R17, RZ ;  /* 0x0000001117137224 */ /* 0x040fe400078e02ff */
[----:B------:R-:W-:-:S04]  /*1480*/  IMAD.HI.U32 R14, P0, R23, R16, R14 ;  /* 0x00000010170e7227 */ /* 0x000fc8000780000e */
[----:B------:R-:W-:Y:S01]  /*1490*/  IMAD.HI.U32 R23, R23, R17, RZ ;  /* 0x0000001117177227 */ /* 0x000fe200078e00ff */
[----:B------:R-:W-:-:S03]  /*14a0*/  IADD3 R19, P2, PT, R19, R14, RZ ;  /* 0x0000000e13137210 */ /* 0x000fc60007f5e0ff */
[----:B------:R-:W-:-:S04]  /*14b0*/  IMAD.X R14, RZ, RZ, R23, P0 ;  /* 0x000000ffff0e7224 */ /* 0x000fc800000e0617 */
[----:B------:R-:W-:Y:S02]  /*14c0*/  IMAD.X R23, RZ, RZ, R14, P2 ;  /* 0x000000ffff177224 */ /* 0x000fe400010e060e */
[----:B------:R-:W-:-:S04]  /*14d0*/  IMAD.WIDE.U32 R14, R19, R6, RZ ;  /* 0x00000006130e7225 */ /* 0x000fc800078e00ff */
[----:B------:R-:W-:Y:S01]  /*14e0*/  IMAD R23, R23, R6, R15 ;  /* 0x0000000617177224 */ /* 0x000fe200078e020f */
[----:B------:R-:W-:Y:S01]  /*14f0*/  IADD3 R25, P0, PT, -R14, R16, RZ ;  /* 0x000000100e197210 */ /* 0x000fe20007f1e1ff */
[----:B------:R-:W-:-:S03]  /*1500*/  VIADD R14, R19, 0x1 ;  /* 0x00000001130e7836 */ /* 0x000fc60000000000 */
[----:B------:R-:W-:Y:S01]  /*1510*/  IADD3 R15, P2, PT, -R6, R25, RZ ;  /* 0x00000019060f7210 */ /* 0x000fe20007f5e1ff */
[----:B------:R-:W-:Y:S01]  /*1520*/  IMAD.X R23, R17, 0x1, ~R23, P0 ;  /* 0x0000000111177824 */ /* 0x000fe200000e0e17 */
[----:B------:R-:W-:-:S04]  /*1530*/  ISETP.GE.U32.AND P0, PT, R25, R6, PT ;  /* 0x000000061900720c */ /* 0x000fc80003f06070 */
[C---:B------:R-:W-:Y:S02]  /*1540*/  ISETP.GE.U32.AND.EX P0, PT, R23.reuse, RZ, PT, P0 ;  /* 0x000000ff1700720c */ /* 0x040fe40003f06100 */
[----:B------:R-:W-:Y:S02]  /*1550*/  IADD3.X R16, PT, PT, R23, -0x1, RZ, P2, !PT ;  /* 0xffffffff17107810 */ /* 0x000fe400017fe4ff */
[----:B------:R-:W-:Y:S02]  /*1560*/  SEL R15, R15, R25, P0 ;  /* 0x000000190f0f7207 */ /* 0x000fe40000000000 */
[----:B------:R-:W-:Y:S02]  /*1570*/  SEL R14, R14, R19, P0 ;  /* 0x000000130e0e7207 */ /* 0x000fe40000000000 */
[----:B------:R-:W-:Y:S01]  /*1580*/  SEL R16, R16, R23, P0 ;  /* 0x0000001710107207 */ /* 0x000fe20000000000 */
[----:B------:R-:W-:Y:S01]  /*1590*/  IMAD.MOV.U32 R23, RZ, RZ, 0x0 ;  /* 0x00000000ff177424 */ /* 0x000fe200078e00ff */
[----:B------:R-:W-:Y:S01]  /*15a0*/  ISETP.GE.U32.AND P0, PT, R15, R6, PT ;  /* 0x000000060f00720c */ /* 0x000fe20003f06070 */
[----:B------:R-:W-:Y:S01]  /*15b0*/  VIADD R17, R14, 0x1 ;  /* 0x000000010e117836 */ /* 0x000fe20000000000 */
[----:B------:R-:W-:-:S02]  /*15c0*/  ISETP.NE.U32.AND P2, PT, R6, RZ, PT ;  /* 0x000000ff0600720c */ /* 0x000fc40003f45070 */
[----:B------:R-:W-:Y:S02]  /*15d0*/  ISETP.GE.U32.AND.EX P0, PT, R16, RZ, PT, P0 ;  /* 0x000000ff1000720c */ /* 0x000fe40003f06100 */
[----:B------:R-:W-:Y:S02]  /*15e0*/  ISETP.NE.AND.EX P2, PT, RZ, RZ, PT, P2 ;  /* 0x000000ffff00720c */ /* 0x000fe40003f45320 */
[----:B------:R-:W-:-:S04]  /*15f0*/  SEL R17, R17, R14, P0 ;  /* 0x0000000e11117207 */ /* 0x000fc80000000000 */
[----:B------:R-:W-:Y:S01]  /*1600*/  SEL R17, R17, 0xffffffff, P2 ;  /* 0xffffffff11117807 */ /* 0x000fe20001000000 */
[----:B------:R-:W-:Y:S06]  /*1610*/  RET.REL.NODEC R22 `(compute_refinement_moves) ;  /* 0xffffffe816787950 */ /* 0x000fec0003c3ffff */
.L_x_46:
        /* <DEDUP_REMOVED lines=14> */
.L_x_86:


//--------------------- .text.execute_node_assignments --------------------------
	.section	.text.execute_node_assignments,"ax",@progbits
	.align	128
        .global         execute_node_assignments
        .type           execute_node_assignments,@function
        .size           execute_node_assignments,(.L_x_90 - execute_node_assignments)
        .other          execute_node_assignments,@"STO_CUDA_ENTRY STV_DEFAULT"
execute_node_assignments:
.text.execute_node_assignments:
[----:B------:R-:W-:Y:S01]  /*0000*/  LDC R1, c[0x0][0x37c] ;  /* 0x0000df00ff017b82 */ /* 0x000fe20000000800 */
[----:B------:R-:W0:Y:S07]  /*0010*/  S2R R0, SR_TID.X ;  /* 0x0000000000007919 */ /* 0x000e2e0000002100 */
[----:B------:R-:W0:Y:S08]  /*0020*/  S2UR UR4, SR_CTAID.X ;  /* 0x00000000000479c3 */ /* 0x000e300000002500 */
[----:B------:R-:W1:Y:S01]  /*0030*/  LDC R2, c[0x0][0x380] ;  /* 0x0000e000ff027b82 */ /* 0x000e620000000800 */
[----:B0-----:R-:W-:-:S04]  /*0040*/  LOP3.LUT P0, RZ, R0, UR4, RZ, 0xfc, !PT ;  /* 0x0000000400ff7c12 */ /* 0x001fc8000f80fcff */
[----:B-1----:R-:W-:-:S13]  /*0050*/  ISETP.LT.OR P0, PT, R2, 0x1, P0 ;  /* 0x000000010200780c */ /* 0x002fda0000701670 */
[----:B------:R-:W-:Y:S05]  /*0060*/  @P0 EXIT ;  /* 0x000000000000094d */ /* 0x000fea0003800000 */
[----:B------:R-:W0:Y:S01]  /*0070*/  LDCU UR4, c[0x0][0x384] ;  /* 0x00007080ff0477ac */ /* 0x000e220008000800 */
[----:B------:R-:W1:Y:S01]  /*0080*/  LDCU.64 UR12, c[0x0][0x358] ;  /* 0x00006b00ff0c77ac */ /* 0x000e620008000a00 */
[----:B0-----:R-:W-:-:S09]  /*0090*/  UISETP.GE.AND UP0, UPT, UR4, 0x1, UPT ;  /* 0x000000010400788c */ /* 0x001fd2000bf06270 */
[----:B-1----:R-:W-:Y:S05]  /*00a0*/  BRA.U !UP0, `(.L_x_47) ;  /* 0x0000000508947547 */ /* 0x002fea000b800000 */
[----:B------:R-:W-:-:S07]  /*00b0*/  IMAD.MOV.U32 R0, RZ, RZ, RZ ;  /* 0x000000ffff007224 */ /* 0x000fce00078e00ff */
.L_x_52:
[----:B0-2---:R-:W0:Y:S08]  /*00c0*/  LDC.64 R6, c[0x0][0x398] ;  /* 0x0000e600ff067b82 */ /* 0x005e300000000a00 */
[----:B------:R-:W1:Y:S08]  /*00d0*/  LDC.64 R2, c[0x0][0x390] ;  /* 0x0000e400ff027b82 */ /* 0x000e700000000a00 */
[----:B------:R-:W2:Y:S01]  /*00e0*/  LDC.64 R4, c[0x0][0x380] ;  /* 0x0000e000ff047b82 */ /* 0x000ea20000000a00 */
[----:B0-----:R-:W-:-:S05]  /*00f0*/  IMAD.WIDE.U32 R6, R0, 0x4, R6 ;  /* 0x0000000400067825 */ /* 0x001fca00078e0006 */
[----:B------:R-:W2:Y:S01]  /*0100*/  LDG.E R8, desc[UR12][R6.64] ;  /* 0x0000000c06087981 */ /* 0x000ea2000c1e1900 */
[----:B-1----:R-:W-:-:S06]  /*0110*/  IMAD.WIDE.U32 R2, R0, 0x4, R2 ;  /* 0x0000000400027825 */ /* 0x002fcc00078e0002 */
[----:B------:R-:W3:Y:S01]  /*0120*/  LDG.E R3, desc[UR12][R2.64] ;  /* 0x0000000c02037981 */ /* 0x000ee2000c1e1900 */
[----:B--2---:R-:W-:-:S04]  /*0130*/  ISETP.GE.U32.AND P0, PT, R8, R5, PT ;  /* 0x000000050800720c */ /* 0x004fc80003f06070 */
[----:B---3--:R-:W-:-:S13]  /*0140*/  ISETP.GE.U32.OR P0, PT, R3, R4, P0 ;  /* 0x000000040300720c */ /* 0x008fda0000706470 */
[----:B------:R-:W-:Y:S05]  /*0150*/  @P0 BRA `(.L_x_48) ;  /* 0x0000000400540947 */ /* 0x000fea0003800000 */
[----:B------:R-:W0:Y:S01]  /*0160*/  I2F.U32.RP R2, R5 ;  /* 0x0000000500027306 */ /* 0x000e220000209000 */
[CC--:B------:R-:W-:Y:S01]  /*0170*/  ISETP.GE.AND P0, PT, R0.reuse, R5.reuse, PT ;  /* 0x000000050000720c */ /* 0x0c0fe20003f06270 */
[----:B------:R-:W1:Y:S01]  /*0180*/  LDCU UR4, c[0x0][0x388] ;  /* 0x00007100ff0477ac */ /* 0x000e620008000800 */
[----:B------:R-:W-:Y:S02]  /*0190*/  LOP3.LUT R11, RZ, R5, RZ, 0x33, !PT ;  /* 0x00000005ff0b7212 */ /* 0x000fe400078e33ff */
[----:B------:R-:W-:-:S03]  /*01a0*/  SEL R10, R0, R8, !P0 ;  /* 0x00000008000a7207 */ /* 0x000fc60004000000 */
[----:B0-----:R-:W0:Y:S02]  /*01b0*/  MUFU.RCP R2, R2 ;  /* 0x0000000200027308 */ /* 0x001e240000001000 */
[----:B0-----:R-:W-:-:S06]  /*01c0*/  VIADD R6, R2, 0xffffffe ;  /* 0x0ffffffe02067836 */ /* 0x001fcc0000000000 */
[----:B------:R0:W2:Y:S02]  /*01d0*/  F2I.FTZ.U32.TRUNC.NTZ R7, R6 ;  /* 0x0000000600077305 */ /* 0x0000a4000021f000 */
[----:B0-----:R-:W-:Y:S02]  /*01e0*/  HFMA2 R6, -RZ, RZ, 0, 0 ;  /* 0x00000000ff067431 */ /* 0x001fe400000001ff */
[----:B--2---:R-:W-:-:S04]  /*01f0*/  IMAD.MOV R4, RZ, RZ, -R7 ;  /* 0x000000ffff047224 */ /* 0x004fc800078e0a07 */
[----:B------:R-:W-:-:S04]  /*0200*/  IMAD R9, R4, R5, RZ ;  /* 0x0000000504097224 */ /* 0x000fc800078e02ff */
[----:B------:R-:W-:Y:S02]  /*0210*/  IMAD.HI.U32 R9, R7, R9, R6 ;  /* 0x0000000907097227 */ /* 0x000fe400078e0006 */
[----:B------:R-:W0:Y:S04]  /*0220*/  LDC.64 R6, c[0x0][0x3a8] ;  /* 0x0000ea00ff067b82 */ /* 0x000e280000000a00 */
[----:B------:R-:W-:-:S04]  /*0230*/  IMAD.HI.U32 R4, R9, R10, RZ ;  /* 0x0000000a09047227 */ /* 0x000fc800078e00ff */
[----:B------:R-:W-:-:S04]  /*0240*/  IMAD.MOV R4, RZ, RZ, -R4 ;  /* 0x000000ffff047224 */ /* 0x000fc800078e0a04 */
[----:B------:R-:W-:-:S05]  /*0250*/  IMAD R2, R5, R4, R10 ;  /* 0x0000000405027224 */ /* 0x000fca00078e020a */
[----:B------:R-:W-:-:S13]  /*0260*/  ISETP.GE.U32.AND P0, PT, R2, R5, PT ;  /* 0x000000050200720c */ /* 0x000fda0003f06070 */
[----:B------:R-:W-:Y:S01]  /*0270*/  @P0 IMAD.IADD R2, R2, 0x1, -R5 ;  /* 0x0000000102020824 */ /* 0x000fe200078e0a05 */
[----:B------:R-:W-:-:S04]  /*0280*/  ISETP.NE.U32.AND P0, PT, R5, RZ, PT ;  /* 0x000000ff0500720c */ /* 0x000fc80003f05070 */
[----:B------:R-:W-:-:S13]  /*0290*/  ISETP.GE.U32.AND P1, PT, R2, R5, PT ;  /* 0x000000050200720c */ /* 0x000fda0003f26070 */
[----:B------:R-:W-:-:S05]  /*02a0*/  @P1 IMAD.IADD R2, R2, 0x1, -R5 ;  /* 0x0000000102021824 */ /* 0x000fca00078e0a05 */
[----:B------:R-:W-:-:S05]  /*02b0*/  SEL R13, R11, R2, !P0 ;  /* 0x000000020b0d7207 */ /* 0x000fca0004000000 */
[----:B0-----:R-:W-:-:S05]  /*02c0*/  IMAD.WIDE.U32 R4, R13, 0x4, R6 ;  /* 0x000000040d047825 */ /* 0x001fca00078e0006 */
[----:B------:R-:W1:Y:S02]  /*02d0*/  LDG.E R2, desc[UR12][R4.64] ;  /* 0x0000000c04027981 */ /* 0x000e64000c1e1900 */
[----:B-1----:R-:W-:-:S13]  /*02e0*/  ISETP.GE.AND P1, PT, R2, UR4, PT ;  /* 0x0000000402007c0c */ /* 0x002fda000bf26270 */
[----:B------:R-:W-:Y:S05]  /*02f0*/  @!P1 BRA `(.L_x_49) ;  /* 0x0000000000d49947 */ /* 0x000fea0003800000 */
[----:B------:R-:W0:Y:S01]  /*0300*/  LDC R2, c[0x0][0x384] ;  /* 0x0000e100ff027b82 */ /* 0x000e220000000800 */
[----:B------:R-:W-:Y:S01]  /*0310*/  MOV R8, RZ ;  /* 0x000000ff00087202 */ /* 0x000fe20000000f00 */
[----:B------:R-:W1:Y:S06]  /*0320*/  LDCU UR4, c[0x0][0x388] ;  /* 0x00007100ff0477ac */ /* 0x000e6c0008000800 */
[----:B------:R-:W2:Y:S02]  /*0330*/  LDC.64 R4, c[0x0][0x3a8] ;  /* 0x0000ea00ff047b82 */ /* 0x000ea40000000a00 */
.L_x_51:
[----:B------:R-:W-:-:S05]  /*0340*/  VIADD R8, R8, 0x1 ;  /* 0x0000000108087836 */ /* 0x000fca0000000000 */
[----:B0-----:R-:W-:-:S13]  /*0350*/  ISETP.NE.AND P1, PT, R8, R2, PT ;  /* 0x000000020800720c */ /* 0x001fda0003f25270 */
[----:B------:R-:W-:Y:S05]  /*0360*/  @!P1 BRA `(.L_x_50) ;  /* 0x0000000000409947 */ /* 0x000fea0003800000 */
[----:B------:R-:W-:-:S04]  /*0370*/  IMAD.IADD R6, R10, 0x1, R8 ;  /* 0x000000010a067824 */ /* 0x000fc800078e0208 */
[----:B------:R-:W-:-:S04]  /*0380*/  IMAD.HI.U32 R7, R9, R6, RZ ;  /* 0x0000000609077227 */ /* 0x000fc800078e00ff */
[----:B------:R-:W-:-:S04]  /*0390*/  IMAD.MOV R7, RZ, RZ, -R7 ;  /* 0x000000ffff077224 */ /* 0x000fc800078e0a07 */
[----:B------:R-:W-:-:S05]  /*03a0*/  IMAD R7, R2, R7, R6 ;  /* 0x0000000702077224 */ /* 0x000fca00078e0206 */
[----:B------:R-:W-:-:S13]  /*03b0*/  ISETP.GE.U32.AND P1, PT, R7, R2, PT ;  /* 0x000000020700720c */ /* 0x000fda0003f26070 */
[----:B------:R-:W-:-:S04]  /*03c0*/  @P1 IADD3 R7, PT, PT, R7, -R2, RZ ;  /* 0x8000000207071210 */ /* 0x000fc80007ffe0ff */
[----:B------:R-:W-:-:S13]  /*03d0*/  ISETP.GE.U32.AND P1, PT, R7, R2, PT ;  /* 0x000000020700720c */ /* 0x000fda0003f26070 */
[----:B------:R-:W-:-:S05]  /*03e0*/  @P1 IMAD.IADD R7, R7, 0x1, -R2 ;  /* 0x0000000107071824 */ /* 0x000fca00078e0a02 */
[----:B------:R-:W-:-:S05]  /*03f0*/  SEL R13, R11, R7, !P0 ;  /* 0x000000070b0d7207 */ /* 0x000fca0004000000 */
[----:B--2---:R-:W-:-:S05]  /*0400*/  IMAD.WIDE.U32 R6, R13, 0x4, R4 ;  /* 0x000000040d067825 */ /* 0x004fca00078e0004 */
[----:B------:R-:W1:Y:S02]  /*0410*/  LDG.E R12, desc[UR12][R6.64] ;  /* 0x0000000c060c7981 */ /* 0x000e64000c1e1900 */
[----:B-1----:R-:W-:-:S13]  /*0420*/  ISETP.GE.AND P1, PT, R12, UR4, PT ;  /* 0x000000040c007c0c */ /* 0x002fda000bf26270 */
[----:B------:R-:W-:Y:S05]  /*0430*/  @P1 BRA `(.L_x_51) ;  /* 0xfffffffc00c01947 */ /* 0x000fea000383ffff */
[----:B------:R-:W-:Y:S02]  /*0440*/  IMAD.MOV.U32 R4, RZ, RZ, R6 ;  /* 0x000000ffff047224 */ /* 0x000fe400078e0006 */
[----:B------:R-:W-:Y:S01]  /*0450*/  IMAD.MOV.U32 R5, RZ, RZ, R7 ;  /* 0x000000ffff057224 */ /* 0x000fe200078e0007 */
[----:B------:R-:W-:Y:S06]  /*0460*/  BRA `(.L_x_49) ;  /* 0x0000000000787947 */ /* 0x000fec0003800000 */
.L_x_50:
[----:B------:R-:W-:Y:S02]  /*0470*/  IABS R9, R2 ;  /* 0x0000000200097213 */ /* 0x000fe40000000000 */
[----:B------:R-:W-:Y:S02]  /*0480*/  ISETP.GE.AND P2, PT, R3, RZ, PT ;  /* 0x000000ff0300720c */ /* 0x000fe40003f46270 */
[----:B------:R-:W0:Y:S08]  /*0490*/  I2F.RP R6, R9 ;  /* 0x0000000900067306 */ /* 0x000e300000209400 */
[----:B0-----:R-:W2:Y:S02]  /*04a0*/  MUFU.RCP R6, R6 ;  /* 0x0000000600067308 */ /* 0x001ea40000001000 */
[----:B--2---:R-:W-:-:S06]  /*04b0*/  IADD3 R4, PT, PT, R6, 0xffffffe, RZ ;  /* 0x0ffffffe06047810 */ /* 0x004fcc0007ffe0ff */
[----:B------:R0:W2:Y:S02]  /*04c0*/  F2I.FTZ.U32.TRUNC.NTZ R5, R4 ;  /* 0x0000000400057305 */ /* 0x0000a4000021f000 */
[----:B0-----:R-:W-:Y:S02]  /*04d0*/  IMAD.MOV.U32 R4, RZ, RZ, RZ ;  /* 0x000000ffff047224 */ /* 0x001fe400078e00ff */
[----:B--2---:R-:W-:-:S04]  /*04e0*/  IMAD.MOV R8, RZ, RZ, -R5 ;  /* 0x000000ffff087224 */ /* 0x004fc800078e0a05 */
[----:B------:R-:W-:Y:S01]  /*04f0*/  IMAD R7, R8, R9, RZ ;  /* 0x0000000908077224 */ /* 0x000fe200078e02ff */
[----:B------:R-:W-:-:S03]  /*0500*/  IABS R8, R3 ;  /* 0x0000000300087213 */ /* 0x000fc60000000000 */
[----:B------:R-:W-:Y:S02]  /*0510*/  IMAD.HI.U32 R5, R5, R7, R4 ;  /* 0x0000000705057227 */ /* 0x000fe400078e0004 */
[----:B------:R-:W0:Y:S04]  /*0520*/  LDC.64 R6, c[0x0][0x3a8] ;  /* 0x0000ea00ff067b82 */ /* 0x000e280000000a00 */
[----:B------:R-:W-:-:S04]  /*0530*/  IMAD.HI.U32 R5, R5, R8, RZ ;  /* 0x0000000805057227 */ /* 0x000fc800078e00ff */
[----:B------:R-:W-:-:S04]  /*0540*/  IMAD.MOV R5, RZ, RZ, -R5 ;  /* 0x000000ffff057224 */ /* 0x000fc800078e0a05 */
[C---:B------:R-:W-:Y:S02]  /*0550*/  IMAD R8, R9.reuse, R5, R8 ;  /* 0x0000000509087224 */ /* 0x040fe400078e0208 */
[----:B------:R-:W2:Y:S03]  /*0560*/  LDC.64 R4, c[0x0][0x3a0] ;  /* 0x0000e800ff047b82 */ /* 0x000ea60000000a00 */
[----:B------:R-:W-:-:S13]  /*0570*/  ISETP.GT.U32.AND P0, PT, R9, R8, PT ;  /* 0x000000080900720c */ /* 0x000fda0003f04070 */
[----:B------:R-:W-:Y:S02]  /*0580*/  @!P0 IADD3 R8, PT, PT, R8, -R9, RZ ;  /* 0x8000000908088210 */ /* 0x000fe40007ffe0ff */
[----:B------:R-:W-:Y:S02]  /*0590*/  ISETP.NE.AND P0, PT, R2, RZ, PT ;  /* 0x000000ff0200720c */ /* 0x000fe40003f05270 */
[----:B------:R-:W-:-:S13]  /*05a0*/  ISETP.GT.U32.AND P1, PT, R9, R8, PT ;  /* 0x000000080900720c */ /* 0x000fda0003f24070 */
[----:B------:R-:W-:-:S04]  /*05b0*/  @!P1 IMAD.IADD R8, R8, 0x1, -R9 ;  /* 0x0000000108089824 */ /* 0x000fc800078e0a09 */
[----:B------:R-:W-:Y:S01]  /*05c0*/  @!P2 IMAD.MOV R8, RZ, RZ, -R8 ;  /* 0x000000ffff08a224 */ /* 0x000fe200078e0a08 */
[----:B------:R-:W-:Y:S01]  /*05d0*/  @!P0 LOP3.LUT R8, RZ, R2, RZ, 0x33, !PT ;  /* 0x00000002ff088212 */ /* 0x000fe200078e33ff */
[----:B--2---:R-:W-:-:S04]  /*05e0*/  IMAD.WIDE.U32 R2, R3, 0x4, R4 ;  /* 0x0000000403027825 */ /* 0x004fc800078e0004 */
[----:B0-----:R-:W-:Y:S01]  /*05f0*/  IMAD.WIDE.U32 R4, R8, 0x4, R6 ;  /* 0x0000000408047825 */ /* 0x001fe200078e0006 */
[----:B------:R0:W-:Y:S04]  /*0600*/  STG.E desc[UR12][R2.64], R8 ;  /* 0x0000000802007986 */ /* 0x0001e8000c10190c */
[----:B------:R-:W2:Y:S02]  /*0610*/  LDG.E R6, desc[UR12][R4.64] ;  /* 0x0000000c04067981 */ /* 0x000ea4000c1e1900 */
[----:B--2---:R-:W-:-:S05]  /*0620*/  VIADD R7, R6, 0x1 ;  /* 0x0000000106077836 */ /* 0x004fca0000000000 */
[----:B------:R0:W-:Y:S01]  /*0630*/  STG.E desc[UR12][R4.64], R7 ;  /* 0x0000000704007986 */ /* 0x0001e2000c10190c */
[----:B------:R-:W-:Y:S05]  /*0640*/  BRA `(.L_x_48) ;  /* 0x0000000000187947 */ /* 0x000fea0003800000 */
.L_x_49:
[----:B------:R-:W0:Y:S02]  /*0650*/  LDC.64 R6, c[0x0][0x3a0] ;  /* 0x0000e800ff067b82 */ /* 0x000e240000000a00 */
[----:B0-----:R-:W-:-:S05]  /*0660*/  IMAD.WIDE.U32 R6, R3, 0x4, R6 ;  /* 0x0000000403067825 */ /* 0x001fca00078e0006 */
[----:B------:R2:W-:Y:S04]  /*0670*/  STG.E desc[UR12][R6.64], R13 ;  /* 0x0000000d06007986 */ /* 0x0005e8000c10190c */
[----:B------:R-:W3:Y:S02]  /*0680*/  LDG.E R2, desc[UR12][R4.64] ;  /* 0x0000000c04027981 */ /* 0x000ee4000c1e1900 */
[----:B---3--:R-:W-:-:S05]  /*0690*/  IADD3 R3, PT, PT, R2, 0x1, RZ ;  /* 0x0000000102037810 */ /* 0x008fca0007ffe0ff */
[----:B------:R2:W-:Y:S02]  /*06a0*/  STG.E desc[UR12][R4.64], R3 ;  /* 0x0000000304007986 */ /* 0x0005e4000c10190c */
.L_x_48:
[----:B-1----:R-:W1:Y:S01]  /*06b0*/  LDCU UR4, c[0x0][0x380] ;  /* 0x00007000ff0477ac */ /* 0x002e620008000800 */
[----:B------:R-:W-:-:S05]  /*06c0*/  VIADD R0, R0, 0x1 ;  /* 0x0000000100007836 */ /* 0x000fca0000000000 */
[----:B-1----:R-:W-:-:S13]  /*06d0*/  ISETP.NE.AND P0, PT, R0, UR4, PT ;  /* 0x0000000400007c0c */ /* 0x002fda000bf05270 */
[----:B------:R-:W-:Y:S05]  /*06e0*/  @!P0 EXIT ;  /* 0x000000000000894d */ /* 0x000fea0003800000 */
[----:B------:R-:W-:Y:S05]  /*06f0*/  BRA `(.L_x_52) ;  /* 0xfffffff800707947 */ /* 0x000fea000383ffff */
.L_x_47:
[C---:B------:R-:W-:Y:S01]  /*0700*/  ISETP.GE.U32.AND P0, PT, R2.reuse, 0x4, PT ;  /* 0x000000040200780c */ /* 0x040fe20003f06070 */
[----:B------:R-:W-:Y:S01]  /*0710*/  IMAD.MOV.U32 R12, RZ, RZ, RZ ;  /* 0x000000ffff0c7224 */ /* 0x000fe200078e00ff */
[----:B------:R-:W-:-:S11]  /*0720*/  LOP3.LUT R0, R2, 0x3, RZ, 0xc0, !PT ;  /* 0x0000000302007812 */ /* 0x000fd600078ec0ff */
[----:B------:R-:W-:Y:S05]  /*0730*/  @!P0 BRA `(.L_x_53) ;  /* 0x0000000800848947 */ /* 0x000fea0003800000 */
[----:B------:R-:W0:Y:S01]  /*0740*/  LDCU.128 UR8, c[0x0][0x390] ;  /* 0x00007200ff0877ac */ /* 0x000e220008000c00 */
[----:B------:R-:W1:Y:S01]  /*0750*/  LDC.64 R10, c[0x0][0x3a0] ;  /* 0x0000e800ff0a7b82 */ /* 0x000e620000000a00 */
[----:B------:R-:W-:-:S04]  /*0760*/  LOP3.LUT R12, R2, 0x7ffffffc, RZ, 0xc0, !PT ;  /* 0x7ffffffc020c7812 */ /* 0x000fc800078ec0ff */
[----:B------:R-:W-:-:S03]  /*0770*/  IADD3 R13, PT, PT, -R12, RZ, RZ ;  /* 0x000000ff0c0d7210 */ /* 0x000fc60007ffe1ff */
[----:B------:R-:W2:Y:S08]  /*0780*/  LDC.64 R8, c[0x0][0x3a8] ;  /* 0x0000ea00ff087b82 */ /* 0x000eb00000000a00 */
[----:B------:R-:W3:Y:S01]  /*0790*/  LDC.64 R6, c[0x0][0x380] ;  /* 0x0000e000ff067b82 */ /* 0x000ee20000000a00 */
[----:B0-----:R-:W-:Y:S02]  /*07a0*/  UIADD3 UR6, UP0, UPT, UR8, 0x8, URZ ;  /* 0x0000000808067890 */ /* 0x001fe4000ff1e0ff */
[----:B------:R-:W-:-:S02]  /*07b0*/  UIADD3 UR4, UP1, UPT, UR10, 0x8, URZ ;  /* 0x000000080a047890 */ /* 0x000fc4000ff3e0ff */
[----:B------:R-:W-:Y:S02]  /*07c0*/  UIADD3.X UR7, UPT, UPT, URZ, UR9, URZ, UP0, !UPT ;  /* 0x00000009ff077290 */ /* 0x000fe400087fe4ff */
[----:B------:R-:W-:Y:S01]  /*07d0*/  UIADD3.X UR5, UPT, UPT, URZ, UR11, URZ, UP1, !UPT ;  /* 0x0000000bff057290 */ /* 0x000fe20008ffe4ff */
[----:B------:R-:W-:Y:S02]  /*07e0*/  IMAD.U32 R2, RZ, RZ, UR6 ;  /* 0x00000006ff027e24 */ /* 0x000fe4000f8e00ff */
[----:B------:R-:W-:Y:S01]  /*07f0*/  IMAD.U32 R4, RZ, RZ, UR4 ;  /* 0x00000004ff047e24 */ /* 0x000fe2000f8e00ff */
[----:B------:R-:W-:Y:S02]  /*0800*/  MOV R3, UR7 ;  /* 0x0000000700037c02 */ /* 0x000fe40008000f00 */
[----:B------:R-:W-:-:S07]  /*0810*/  IMAD.U32 R5, RZ, RZ, UR5 ;  /* 0x00000005ff057e24 */ /* 0x000fce000f8e00ff */
.L_x_58:
[----:B0-----:R-:W3:Y:S04]  /*0820*/  LDG.E R14, desc[UR12][R4.64+-0x8] ;  /* 0xfffff80c040e7981 */ /* 0x001ee8000c1e1900 */
[----:B------:R-:W4:Y:S01]  /*0830*/  LDG.E R15, desc[UR12][R2.64+-0x8] ;  /* 0xfffff80c020f7981 */ /* 0x000f22000c1e1900 */
[----:B---3--:R-:W-:-:S04]  /*0840*/  ISETP.GE.AND P0, PT, R14, R7, PT ;  /* 0x000000070e00720c */ /* 0x008fc80003f06270 */
[----:B------:R-:W-:-:S04]  /*0850*/  ISETP.GT.AND P0, PT, R14, -0x1, !P0 ;  /* 0xffffffff0e00780c */ /* 0x000fc80004704270 */
[----:B----4-:R-:W-:-:S13]  /*0860*/  ISETP.GE.U32.OR P0, PT, R15, R6, !P0 ;  /* 0x000000060f00720c */ /* 0x010fda0004706470 */
[----:B------:R-:W-:Y:S05]  /*0870*/  @P0 BRA `(.L_x_54) ;  /* 0x0000000000740947 */ /* 0x000fea0003800000 */
[----:B------:R-:W-:Y:S01]  /*0880*/  IABS R19, R7 ;  /* 0x0000000700137213 */ /* 0x000fe20000000000 */
[----:B------:R-:W-:Y:S01]  /*0890*/  IMAD.MOV.U32 R16, RZ, RZ, RZ ;  /* 0x000000ffff107224 */ /* 0x000fe200078e00ff */
[----:B------:R-:W-:Y:S02]  /*08a0*/  ISETP.GE.AND P1, PT, R15, RZ, PT ;  /* 0x000000ff0f00720c */ /* 0x000fe40003f26270 */
[----:B------:R-:W0:Y:S01]  /*08b0*/  I2F.RP R18, R19 ;  /* 0x0000001300127306 */ /* 0x000e220000209400 */
[----:B------:R-:W-:-:S07]  /*08c0*/  ISETP.NE.AND P2, PT, R7, RZ, PT ;  /* 0x000000ff0700720c */ /* 0x000fce0003f45270 */
[----:B0-----:R-:W0:Y:S02]  /*08d0*/  MUFU.RCP R18, R18 ;  /* 0x0000001200127308 */ /* 0x001e240000001000 */
[----:B0-----:R-:W-:-:S06]  /*08e0*/  VIADD R20, R18, 0xffffffe ;  /* 0x0ffffffe12147836 */ /* 0x001fcc0000000000 */
[----:B------:R-:W0:Y:S02]  /*08f0*/  F2I.FTZ.U32.TRUNC.NTZ R17, R20 ;  /* 0x0000001400117305 */ /* 0x000e24000021f000 */
[----:B0-----:R-:W-:-:S05]  /*0900*/  IADD3 R14, PT, PT, RZ, -R17, RZ ;  /* 0x80000011ff0e7210 */ /* 0x001fca0007ffe0ff */
[----:B------:R-:W-:Y:S01]  /*0910*/  IMAD R21, R14, R19, RZ ;  /* 0x000000130e157224 */ /* 0x000fe200078e02ff */
[----:B------:R-:W-:-:S03]  /*0920*/  IABS R14, R15 ;  /* 0x0000000f000e7213 */ /* 0x000fc60000000000 */
[----:B------:R-:W-:-:S04]  /*0930*/  IMAD.HI.U32 R21, R17, R21, R16 ;  /* 0x0000001511157227 */ /* 0x000fc800078e0010 */
[----:B------:R-:W-:-:S04]  /*0940*/  IMAD.MOV.U32 R16, RZ, RZ, R14 ;  /* 0x000000ffff107224 */ /* 0x000fc800078e000e */
[----:B------:R-:W-:-:S05]  /*0950*/  IMAD.HI.U32 R14, R21, R16, RZ ;  /* 0x00000010150e7227 */ /* 0x000fca00078e00ff */
[----:B------:R-:W-:-:S05]  /*0960*/  IADD3 R17, PT, PT, -R14, RZ, RZ ;  /* 0x000000ff0e117210 */ /* 0x000fca0007ffe1ff */
[----:B------:R-:W-:-:S05]  /*0970*/  IMAD R14, R19, R17, R16 ;  /* 0x00000011130e7224 */ /* 0x000fca00078e0210 */
[----:B------:R-:W-:-:S13]  /*0980*/  ISETP.GT.U32.AND P0, PT, R19, R14, PT ;  /* 0x0000000e1300720c */ /* 0x000fda0003f04070 */
[----:B------:R-:W-:-:S05]  /*0990*/  @!P0 IMAD.IADD R14, R14, 0x1, -R19 ;  /* 0x000000010e0e8824 */ /* 0x000fca00078e0a13 */
[----:B------:R-:W-:-:S13]  /*09a0*/  ISETP.GT.U32.AND P0, PT, R19, R14, PT ;  /* 0x0000000e1300720c */ /* 0x000fda0003f04070 */
[----:B------:R-:W-:-:S05]  /*09b0*/  @!P0 IMAD.IADD R14, R14, 0x1, -R19 ;  /* 0x000000010e0e8824 */ /* 0x000fca00078e0a13 */
[----:B------:R-:W-:Y:S01]  /*09c0*/  MOV R19, R14 ;  /* 0x0000000e00137202 */ /* 0x000fe20000000f00 */
[----:B-1----:R-:W-:-:S04]  /*09d0*/  IMAD.WIDE.U32 R14, R15, 0x4, R10 ;  /* 0x000000040f0e7825 */ /* 0x002fc800078e000a */
[----:B------:R-:W-:Y:S01]  /*09e0*/  @!P1 IMAD.MOV R19, RZ, RZ, -R19 ;  /* 0x000000ffff139224 */ /* 0x000fe200078e0a13 */
[----:B------:R-:W-:-:S05]  /*09f0*/  @!P2 LOP3.LUT R19, RZ, R7, RZ, 0x33, !PT ;  /* 0x00000007ff13a212 */ /* 0x000fca00078e33ff */
[----:B--2---:R-:W-:Y:S01]  /*0a00*/  IMAD.WIDE.U32 R16, R19, 0x4, R8 ;  /* 0x0000000413107825 */ /* 0x004fe200078e0008 */
[----:B------:R0:W-:Y:S04]  /*0a10*/  STG.E desc[UR12][R14.64], R19 ;  /* 0x000000130e007986 */ /* 0x0001e8000c10190c */
[----:B------:R-:W2:Y:S02]  /*0a20*/  LDG.E R18, desc[UR12][R16.64] ;  /* 0x0000000c10127981 */ /* 0x000ea4000c1e1900 */
[----:B--2---:R-:W-:-:S05]  /*0a30*/  VIADD R21, R18, 0x1 ;  /* 0x0000000112157836 */ /* 0x004fca0000000000 */
[----:B------:R0:W-:Y:S02]  /*0a40*/  STG.E desc[UR12][R16.64], R21 ;  /* 0x0000001510007986 */ /* 0x0001e4000c10190c */
.L_x_54:
        /* <DEDUP_REMOVED lines=12> */
[----:B0-----:R-:W-:-:S06]  /*0b10*/  IADD3 R20, PT, PT, R18, 0xffffffe, RZ ;  /* 0x0ffffffe12147810 */ /* 0x001fcc0007ffe0ff */
[----:B------:R-:W0:Y:S02]  /*0b20*/  F2I.FTZ.U32.TRUNC.NTZ R17, R20 ;  /* 0x0000001400117305 */ /* 0x000e24000021f000 */
[----:B0-----:R-:W-:-:S04]  /*0b30*/  IMAD.MOV R14, RZ, RZ, -R17 ;  /* 0x000000ffff0e7224 */ /* 0x001fc800078e0a11 */
[----:B------:R-:W-:Y:S01]  /*0b40*/  IMAD R21, R14, R19, RZ ;  /* 0x000000130e157224 */ /* 0x000fe200078e02ff */
[----:B------:R-:W-:-:S03]  /*0b50*/  IABS R14, R15 ;  /* 0x0000000f000e7213 */ /* 0x000fc60000000000 */
[----:B------:R-:W-:Y:S01]  /*0b60*/  IMAD.HI.U32 R21, R17, R21, R16 ;  /* 0x0000001511157227 */ /* 0x000fe200078e0010 */
[----:B------:R-:W-:-:S05]  /*0b70*/  MOV R16, R14 ;  /* 0x0000000e00107202 */ /* 0x000fca0000000f00 */
[----:B------:R-:W-:-:S04]  /*0b80*/  IMAD.HI.U32 R14, R21, R16, RZ ;  /* 0x00000010150e7227 */ /* 0x000fc800078e00ff */
[----:B------:R-:W-:-:S04]  /*0b90*/  IMAD.MOV R17, RZ, RZ, -R14 ;  /* 0x000000ffff117224 */ /* 0x000fc800078e0a0e */
[----:B------:R-:W-:-:S05]  /*0ba0*/  IMAD R14, R19, R17, R16 ;  /* 0x00000011130e7224 */ /* 0x000fca00078e0210 */
[----:B------:R-:W-:-:S13]  /*0bb0*/  ISETP.GT.U32.AND P0, PT, R19, R14, PT ;  /* 0x0000000e1300720c */ /* 0x000fda0003f04070 */
[----:B------:R-:W-:-:S05]  /*0bc0*/  @!P0 IMAD.IADD R14, R14, 0x1, -R19 ;  /* 0x000000010e0e8824 */ /* 0x000fca00078e0a13 */
[----:B------:R-:W-:-:S13]  /*0bd0*/  ISETP.GT.U32.AND P0, PT, R19, R14, PT ;  /* 0x0000000e1300720c */ /* 0x000fda0003f04070 */
[----:B------:R-:W-:-:S05]  /*0be0*/  @!P0 IADD3 R14, PT, PT, R14, -R19, RZ ;  /* 0x800000130e0e8210 */ /* 0x000fca0007ffe0ff */
[----:B------:R-:W-:Y:S02]  /*0bf0*/  IMAD.MOV.U32 R19, RZ, RZ, R14 ;  /* 0x000000ffff137224 */ /* 0x000fe400078e000e */
[----:B-1----:R-:W-:-:S04]  /*0c00*/  IMAD.WIDE.U32 R14, R15, 0x4, R10 ;  /* 0x000000040f0e7825 */ /* 0x002fc800078e000a */
[----:B------:R-:W-:Y:S01]  /*0c10*/  @!P1 IMAD.MOV R19, RZ, RZ, -R19 ;  /* 0x000000ffff139224 */ /* 0x000fe200078e0a13 */
[----:B------:R-:W-:-:S05]  /*0c20*/  @!P2 LOP3.LUT R19, RZ, R7, RZ, 0x33, !PT ;  /* 0x00000007ff13a212 */ /* 0x000fca00078e33ff */
[----:B--2---:R-:W-:Y:S01]  /*0c30*/  IMAD.WIDE.U32 R16, R19, 0x4, R8 ;  /* 0x0000000413107825 */ /* 0x004fe200078e0008 */
[----:B------:R0:W-:Y:S04]  /*0c40*/  STG.E desc[UR12][R14.64], R19 ;  /* 0x000000130e007986 */ /* 0x0001e8000c10190c */
[----:B------:R-:W2:Y:S02]  /*0c50*/  LDG.E R18, desc[UR12][R16.64] ;  /* 0x0000000c10127981 */ /* 0x000ea4000c1e1900 */
[----:B--2---:R-:W-:-:S05]  /*0c60*/  IADD3 R21, PT, PT, R18, 0x1, RZ ;  /* 0x0000000112157810 */ /* 0x004fca0007ffe0ff */
[----:B------:R0:W-:Y:S02]  /*0c70*/  STG.E desc[UR12][R16.64], R21 ;  /* 0x0000001510007986 */ /* 0x0001e4000c10190c */
.L_x_55:
[----:B0-----:R-:W3:Y:S04]  /*0c80*/  LDG.E R14, desc[UR12][R4.64] ;  /* 0x0000000c040e7981 */ /* 0x001ee8000c1e1900 */
[----:B------:R-:W4:Y:S01]  /*0c90*/  LDG.E R15, desc[UR12][R2.64] ;  /* 0x0000000c020f7981 */ /* 0x000f22000c1e1900 */
[----:B---3--:R-:W-:-:S04]  /*0ca0*/  ISETP.GE.AND P0, PT, R14, R7, PT ;  /* 0x000000070e00720c */ /* 0x008fc80003f06270 */
[----:B------:R-:W-:-:S04]  /*0cb0*/  ISETP.GT.AND P0, PT, R14, -0x1, !P0 ;  /* 0xffffffff0e00780c */ /* 0x000fc80004704270 */
[----:B----4-:R-:W-:-:S13]  /*0cc0*/  ISETP.GE.U32.OR P0, PT, R15, R6, !P0 ;  /* 0x000000060f00720c */ /* 0x010fda0004706470 */
[----:B------:R-:W-:Y:S05]  /*0cd0*/  @P0 BRA `(.L_x_56) ;  /* 0x0000000000740947 */ /* 0x000fea0003800000 */
[----:B------:R-:W-:Y:S01]  /*0ce0*/  IABS R19, R7 ;  /* 0x0000000700137213 */ /* 0x000fe20000000000 */
[----:B------:R-:W-:Y:S01]  /*0cf0*/  HFMA2 R16, -RZ, RZ, 0, 0 ;  /* 0x00000000ff107431 */ /* 0x000fe200000001ff */
[----:B------:R-:W-:Y:S02]  /*0d00*/  ISETP.GE.AND P1, PT, R15, RZ, PT ;  /* 0x000000ff0f00720c */ /* 0x000fe40003f26270 */
[----:B------:R-:W0:Y:S01]  /*0d10*/  I2F.RP R18, R19 ;  /* 0x0000001300127306 */ /* 0x000e220000209400 */
[----:B------:R-:W-:-:S07]  /*0d20*/  ISETP.NE.AND P2, PT, R7, RZ, PT ;  /* 0x000000ff0700720c */ /* 0x000fce0003f45270 */
[----:B0-----:R-:W0:Y:S02]  /*0d30*/  MUFU.RCP R18, R18 ;  /* 0x0000001200127308 */ /* 0x001e240000001000 */
[----:B0-----:R-:W-:-:S06]  /*0d40*/  VIADD R20, R18, 0xffffffe ;  /* 0x0ffffffe12147836 */ /* 0x001fcc0000000000 */
[----:B------:R-:W0:Y:S02]  /*0d50*/  F2I.FTZ.U32.TRUNC.NTZ R17, R20 ;  /* 0x0000001400117305 */ /* 0x000e24000021f000 */
[----:B0-----:R-:W-:-:S04]  /*0d60*/  IMAD.MOV R14, RZ, RZ, -R17 ;  /* 0x000000ffff0e7224 */ /* 0x001fc800078e0a11 */
[----:B------:R-:W-:Y:S01]  /*0d70*/  IMAD R21, R14, R19, RZ ;  /* 0x000000130e157224 */ /* 0x000fe200078e02ff */
[----:B------:R-:W-:-:S03]  /*0d80*/  IABS R14, R15 ;  /* 0x0000000f000e7213 */ /* 0x000fc60000000000 */
[----:B------:R-:W-:-:S04]  /*0d90*/  IMAD.HI.U32 R21, R17, R21, R16 ;  /* 0x0000001511157227 */ /* 0x000fc800078e0010 */
[----:B------:R-:W-:-:S04]  /*0da0*/  IMAD.MOV.U32 R16, RZ, RZ, R14 ;  /* 0x000000ffff107224 */ /* 0x000fc800078e000e */
[----:B------:R-:W-:-:S04]  /*0db0*/  IMAD.HI.U32 R14, R21, R16, RZ ;  /* 0x00000010150e7227 */ /* 0x000fc800078e00ff */
[----:B------:R-:W-:-:S04]  /*0dc0*/  IMAD.MOV R17, RZ, RZ, -R14 ;  /* 0x000000ffff117224 */ /* 0x000fc800078e0a0e */
[----:B------:R-:W-:-:S05]  /*0dd0*/  IMAD R14, R19, R17, R16 ;  /* 0x00000011130e7224 */ /* 0x000fca00078e0210 */
[----:B------:R-:W-:-:S13]  /*0de0*/  ISETP.GT.U32.AND P0, PT, R19, R14, PT ;  /* 0x0000000e1300720c */ /* 0x000fda0003f04070 */
[----:B------:R-:W-:-:S04]  /*0df0*/  @!P0 IADD3 R14, PT, PT, R14, -R19, RZ ;  /* 0x800000130e0e8210 */ /* 0x000fc80007ffe0ff */
[----:B------:R-:W-:-:S13]  /*0e00*/  ISETP.GT.U32.AND P0, PT, R19, R14, PT ;  /* 0x0000000e1300720c */ /* 0x000fda0003f04070 */
[----:B------:R-:W-:-:S04]  /*0e10*/  @!P0 IMAD.IADD R14, R14, 0x1, -R19 ;  /* 0x000000010e0e8824 */ /* 0x000fc800078e0a13 */
[----:B------:R-:W-:Y:S02]  /*0e20*/  IMAD.MOV.U32 R19, RZ, RZ, R14 ;  /* 0x000000ffff137224 */ /* 0x000fe400078e000e */
[----:B-1----:R-:W-:-:S03]  /*0e30*/  IMAD.WIDE.U32 R14, R15, 0x4, R10 ;  /* 0x000000040f0e7825 */ /* 0x002fc600078e000a */
[----:B------:R-:W-:Y:S02]  /*0e40*/  @!P1 IADD3 R19, PT, PT, -R19, RZ, RZ ;  /* 0x000000ff13139210 */ /* 0x000fe40007ffe1ff */
[----:B------:R-:W-:-:S05]  /*0e50*/  @!P2 LOP3.LUT R19, RZ, R7, RZ, 0x33, !PT ;  /* 0x00000007ff13a212 */ /* 0x000fca00078e33ff */
[----:B--2---:R-:W-:Y:S01]  /*0e60*/  IMAD.WIDE.U32 R16, R19, 0x4, R8 ;  /* 0x0000000413107825 */ /* 0x004fe200078e0008 */
[----:B------:R0:W-:Y:S04]  /*0e70*/  STG.E desc[UR12][R14.64], R19 ;  /* 0x000000130e007986 */ /* 0x0001e8000c10190c */
[----:B------:R-:W2:Y:S02]  /*0e80*/  LDG.E R18, desc[UR12][R16.64] ;  /* 0x0000000c10127981 */ /* 0x000ea4000c1e1900 */
[----:B--2---:R-:W-:-:S05]  /*0e90*/  VIADD R21, R18, 0x1 ;  /* 0x0000000112157836 */ /* 0x004fca0000000000 */
[----:B------:R0:W-:Y:S02]  /*0ea0*/  STG.E desc[UR12][R16.64], R21 ;  /* 0x0000001510007986 */ /* 0x0001e4000c10190c */
.L_x_56:
[----:B0-----:R-:W3:Y:S04]  /*0eb0*/  LDG.E R14, desc[UR12][R4.64+0x4] ;  /* 0x0000040c040e7981 */ /* 0x001ee8000c1e1900 */
[----:B------:R-:W4:Y:S01]  /*0ec0*/  LDG.E R15, desc[UR12][R2.64+0x4] ;  /* 0x0000040c020f7981 */ /* 0x000f22000c1e1900 */
[----:B------:R-:W-:-:S05]  /*0ed0*/  VIADD R13, R13, 0x4 ;  /* 0x000000040d0d7836 */ /* 0x000fca0000000000 */
[----:B------:R-:W-:Y:S02]  /*0ee0*/  ISETP.NE.AND P1, PT, R13, RZ, PT ;  /* 0x000000ff0d00720c */ /* 0x000fe40003f25270 */
        /* <DEDUP_REMOVED lines=33> */
.L_x_57:
[----:B------:R-:W-:Y:S02]  /*1100*/  IADD3 R2, P0, PT, R2, 0x10, RZ ;  /* 0x0000001002027810 */ /* 0x000fe40007f1e0ff */
[----:B------:R-:W-:-:S03]  /*1110*/  IADD3 R4, P2, PT, R4, 0x10, RZ ;  /* 0x0000001004047810 */ /* 0x000fc60007f5e0ff */
[----:B------:R-:W-:Y:S02]  /*1120*/  IMAD.X R3, RZ, RZ, R3, P0 ;  /* 0x000000ffff037224 */ /* 0x000fe400000e0603 */
[----:B------:R-:W-:Y:S01]  /*1130*/  IMAD.X R5, RZ, RZ, R5, P2 ;  /* 0x000000ffff057224 */ /* 0x000fe200010e0605 */
[----:B------:R-:W-:Y:S07]  /*1140*/  @P1 BRA `(.L_x_58) ;  /* 0xfffffff400b41947 */ /* 0x000fee000383ffff */
.L_x_53:
[----:B------:R-:W-:-:S13]  /*1150*/  ISETP.NE.AND P0, PT, R0, RZ, PT ;  /* 0x000000ff0000720c */ /* 0x000fda0003f05270 */
[----:B------:R-:W-:Y:S05]  /*1160*/  @!P0 EXIT ;  /* 0x000000000000894d */ /* 0x000fea0003800000 */
[----:B--2---:R-:W2:Y:S01]  /*1170*/  LDC.64 R8, c[0x0][0x398] ;  /* 0x0000e600ff087b82 */ /* 0x004ea20000000a00 */
[----:B------:R-:W-:-:S07]  /*1180*/  IADD3 R0, PT, PT, -R0, RZ, RZ ;  /* 0x000000ff00007210 */ /* 0x000fce0007ffe1ff */
[----:B-1----:R-:W1:Y:S08]  /*1190*/  LDC.64 R10, c[0x0][0x390] ;  /* 0x0000e400ff0a7b82 */ /* 0x002e700000000a00 */
[----:B------:R-:W3:Y:S08]  /*11a0*/  LDC.64 R2, c[0x0][0x3a0] ;  /* 0x0000e800ff027b82 */ /* 0x000ef00000000a00 */
[----:B------:R-:W4:Y:S01]  /*11b0*/  LDC.64 R4, c[0x0][0x3a8] ;  /* 0x0000ea00ff047b82 */ /* 0x000f220000000a00 */
[----:B--2---:R-:W-:-:S07]  /*11c0*/  IMAD.WIDE.U32 R8, R12, 0x4, R8 ;  /* 0x000000040c087825 */ /* 0x004fce00078e0008 */
[----:B------:R-:W2:Y:S01]  /*11d0*/  LDC.64 R6, c[0x0][0x380] ;  /* 0x0000e000ff067b82 */ /* 0x000ea20000000a00 */
[----:B-1----:R-:W-:-:S07]  /*11e0*/  IMAD.WIDE.U32 R10, R12, 0x4, R10 ;  /* 0x000000040c0a7825 */ /* 0x002fce00078e000a */
.L_x_60:
[----:B0-----:R1:W2:Y:S04]  /*11f0*/  LDG.E R12, desc[UR12][R8.64] ;  /* 0x0000000c080c7981 */ /* 0x0012a8000c1e1900 */
[----:B0-----:R0:W5:Y:S01]  /*1200*/  LDG.E R15, desc[UR12][R10.64] ;  /* 0x0000000c0a0f7981 */ /* 0x001162000c1e1900 */
[----:B------:R-:W-:-:S05]  /*1210*/  VIADD R0, R0, 0x1 ;  /* 0x0000000100007836 */ /* 0x000fca0000000000 */
[----:B------:R-:W-:Y:S02]  /*1220*/  ISETP.NE.AND P1, PT, R0, RZ, PT ;  /* 0x000000ff0000720c */ /* 0x000fe40003f25270 */
[----:B-1----:R-:W-:Y:S02]  /*1230*/  IADD3 R8, P2, PT, R8, 0x4, RZ ;  /* 0x0000000408087810 */ /* 0x002fe40007f5e0ff */
[----:B0-----:R-:W-:Y:S02]  /*1240*/  IADD3 R10, P3, PT, R10, 0x4, RZ ;  /* 0x000000040a0a7810 */ /* 0x001fe40007f7e0ff */
[----:B--2---:R-:W-:-:S04]  /*1250*/  ISETP.GE.AND P0, PT, R12, R7, PT ;  /* 0x000000070c00720c */ /* 0x004fc80003f06270 */
[----:B------:R-:W-:-:S04]  /*1260*/  ISETP.GT.AND P0, PT, R12, -0x1, !P0 ;  /* 0xffffffff0c00780c */ /* 0x000fc80004704270 */
[----:B-----5:R-:W-:-:S13]  /*1270*/  ISETP.GE.U32.OR P0, PT, R15, R6, !P0 ;  /* 0x000000060f00720c */ /* 0x020fda0004706470 */
[----:B------:R-:W-:Y:S05]  /*1280*/  @P0 BRA `(.L_x_59) ;  /* 0x0000000000740947 */ /* 0x000fea0003800000 */
[----:B------:R-:W-:Y:S02]  /*1290*/  IABS R17, R7 ;  /* 0x0000000700117213 */ /* 0x000fe40000000000 */
[----:B------:R-:W-:Y:S02]  /*12a0*/  IABS R18, R15 ;  /* 0x0000000f00127213 */ /* 0x000fe40000000000 */
[----:B------:R-:W0:Y:S01]  /*12b0*/  I2F.RP R14, R17 ;  /* 0x00000011000e7306 */ /* 0x000e220000209400 */
[----:B------:R-:W-:Y:S02]  /*12c0*/  ISETP.GE.AND P4, PT, R15, RZ, PT ;  /* 0x000000ff0f00720c */ /* 0x000fe40003f86270 */
[----:B------:R-:W-:-:S05]  /*12d0*/  ISETP.NE.AND P5, PT, R7, RZ, PT ;  /* 0x000000ff0700720c */ /* 0x000fca0003fa5270 */
[----:B0-----:R-:W0:Y:S02]  /*12e0*/  MUFU.RCP R14, R14 ;  /* 0x0000000e000e7308 */ /* 0x001e240000001000 */
[----:B0-----:R-:W-:-:S06]  /*12f0*/  VIADD R16, R14, 0xffffffe ;  /* 0x0ffffffe0e107836 */ /* 0x001fcc0000000000 */
[----:B------:R-:W0:Y:S02]  /*1300*/  F2I.FTZ.U32.TRUNC.NTZ R13, R16 ;  /* 0x00000010000d7305 */ /* 0x000e24000021f000 */
[----:B0-----:R-:W-:-:S05]  /*1310*/  IADD3 R12, PT, PT, RZ, -R13, RZ ;  /* 0x8000000dff0c7210 */ /* 0x001fca0007ffe0ff */
[----:B------:R-:W-:Y:S02]  /*1320*/  IMAD R19, R12, R17, RZ ;  /* 0x000000110c137224 */ /* 0x000fe400078e02ff */
[----:B------:R-:W-:-:S04]  /*1330*/  IMAD.MOV.U32 R12, RZ, RZ, RZ ;  /* 0x000000ffff0c7224 */ /* 0x000fc800078e00ff */
        /* <DEDUP_REMOVED lines=10> */
[----:B---3--:R-:W-:-:S04]  /*13e0*/  IMAD.WIDE.U32 R12, R15, 0x4, R2 ;  /* 0x000000040f0c7825 */ /* 0x008fc800078e0002 */
[----:B------:R-:W-:Y:S01]  /*13f0*/  @!P4 IMAD.MOV R17, RZ, RZ, -R17 ;  /* 0x000000ffff11c224 */ /* 0x000fe200078e0a11 */
[----:B------:R-:W-:-:S05]  /*1400*/  @!P5 LOP3.LUT R17, RZ, R7, RZ, 0x33, !PT ;  /* 0x00000007ff11d212 */ /* 0x000fca00078e33ff */
[----:B----4-:R-:W-:Y:S01]  /*1410*/  IMAD.WIDE.U32 R14, R17, 0x4, R4 ;  /* 0x00000004110e7825 */ /* 0x010fe200078e0004 */
[----:B------:R0:W-:Y:S04]  /*1420*/  STG.E desc[UR12][R12.64], R17 ;  /* 0x000000110c007986 */ /* 0x0001e8000c10190c */
[----:B------:R-:W2:Y:S02]  /*1430*/  LDG.E R16, desc[UR12][R14.64] ;  /* 0x0000000c0e107981 */ /* 0x000ea4000c1e1900 */
[----:B--2---:R-:W-:-:S05]  /*1440*/  VIADD R19, R16, 0x1 ;  /* 0x0000000110137836 */ /* 0x004fca0000000000 */
[----:B------:R0:W-:Y:S02]  /*1450*/  STG.E desc[UR12][R14.64], R19 ;  /* 0x000000130e007986 */ /* 0x0001e4000c10190c */
.L_x_59:
[----:B------:R-:W-:Y:S01]  /*1460*/  IADD3.X R9, PT, PT, RZ, R9, RZ, P2, !PT ;  /* 0x00000009ff097210 */ /* 0x000fe200017fe4ff */
[----:B------:R-:W-:Y:S01]  /*1470*/  IMAD.X R11, RZ, RZ, R11, P3 ;  /* 0x000000ffff0b7224 */ /* 0x000fe200018e060b */
[----:B------:R-:W-:Y:S06]  /*1480*/  @P1 BRA `(.L_x_60) ;  /* 0xfffffffc00581947 */ /* 0x000fec000383ffff */
[----:B------:R-:W-:Y:S05]  /*1490*/  EXIT ;  /* 0x000000000000794d */ /* 0x000fea0003800000 */
.L_x_61:
        /* <DEDUP_REMOVED lines=14> */
.L_x_90:


//--------------------- .text.compute_node_preferences --------------------------
	.section	.text.compute_node_preferences,"ax",@progbits
	.align	128
        .global         compute_node_preferences
        .type           compute_node_preferences,@function
        .size           compute_node_preferences,(.L_x_91 - compute_node_preferences)
        .other          compute_node_preferences,@"STO_CUDA_ENTRY STV_DEFAULT"
compute_node_preferences:
.text.compute_node_preferences:
[----:B------:R-:W0:Y:S01]  /*0000*/  LDC R1, c[0x0][0x37c] ;  /* 0x0000df00ff017b82 */ /* 0x000e220000000800 */
[----:B------:R-:W1:Y:S07]  /*0010*/  S2R R3, SR_TID.X ;  /* 0x0000000000037919 */ /* 0x000e6e0000002100 */
[----:B------:R-:W1:Y:S01]  /*0020*/  S2UR UR4, SR_CTAID.X ;  /* 0x00000000000479c3 */ /* 0x000e620000002500 */
[----:B------:R-:W2:Y:S01]  /*0030*/  LDCU UR5, c[0x0][0x380] ;  /* 0x00007000ff0577ac */ /* 0x000ea20008000800 */
[----:B0-----:R-:W-:-:S06]  /*0040*/  VIADD R1, R1, 0xffffff00 ;  /* 0xffffff0001017836 */ /* 0x001fcc0000000000 */
[----:B------:R-:W1:Y:S02]  /*0050*/  LDC R0, c[0x0][0x360] ;  /* 0x0000d800ff007b82 */ /* 0x000e640000000800 */
[----:B-1----:R-:W-:-:S05]  /*0060*/  IMAD R0, R0, UR4, R3 ;  /* 0x0000000400007c24 */ /* 0x002fca000f8e0203 */
[----:B--2---:R-:W-:-:S13]  /*0070*/  ISETP.GE.AND P0, PT, R0, UR5, PT ;  /* 0x0000000500007c0c */ /* 0x004fda000bf06270 */
[----:B------:R-:W-:Y:S05]  /*0080*/  @P0 EXIT ;  /* 0x000000000000094d */ /* 0x000fea0003800000 */
[----:B------:R-:W0:Y:S01]  /*0090*/  LDC.64 R6, c[0x0][0x398] ;  /* 0x0000e600ff067b82 */ /* 0x000e220000000a00 */
[----:B------:R-:W1:Y:S07]  /*00a0*/  LDCU.64 UR4, c[0x0][0x358] ;  /* 0x00006b00ff0477ac */ /* 0x000e6e0008000a00 */
[----:B------:R-:W2:Y:S01]  /*00b0*/  LDC R5, c[0x0][0x388] ;  /* 0x0000e200ff057b82 */ /* 0x000ea20000000800 */
[----:B0-----:R-:W-:-:S05]  /*00c0*/  IMAD.WIDE R6, R0, 0x4, R6 ;  /* 0x0000000400067825 */ /* 0x001fca00078e0206 */
[----:B-1----:R-:W3:Y:S04]  /*00d0*/  LDG.E R2, desc[UR4][R6.64] ;  /* 0x0000000406027981 */ /* 0x002ee8000c1e1900 */
[----:B------:R-:W3:Y:S01]  /*00e0*/  LDG.E R9, desc[UR4][R6.64+0x4] ;  /* 0x0000040406097981 */ /* 0x000ee2000c1e1900 */
[C---:B--2---:R-:W-:Y:S02]  /*00f0*/  ISETP.GE.AND P0, PT, R5.reuse, 0x1, PT ;  /* 0x000000010500780c */ /* 0x044fe40003f06270 */
[----:B------:R-:W-:Y:S01]  /*0100*/  VIMNMX R3, PT, PT, R5, 0x40, PT ;  /* 0x0000004005037848 */ /* 0x000fe20003fe0100 */
[----:B---3--:R-:W-:-:S10]  /*0110*/  IMAD.IADD R4, R9, 0x1, -R2 ;  /* 0x0000000109047824 */ /* 0x008fd400078e0a02 */
[----:B------:R-:W-:Y:S05]  /*0120*/  @!P0 BRA `(.L_x_62) ;  /* 0x0000000000ac8947 */ /* 0x000fea0003800000 */
[----:B------:R-:W-:Y:S01]  /*0130*/  ISETP.GE.U32.AND P0, PT, R5, 0x10, PT ;  /* 0x000000100500780c */ /* 0x000fe20003f06070 */
[----:B------:R-:W-:Y:S01]  /*0140*/  IMAD.MOV.U32 R6, RZ, RZ, RZ ;  /* 0x000000ffff067224 */ /* 0x000fe200078e00ff */
[----:B------:R-:W-:-:S04]  /*0150*/  LOP3.LUT R8, R3, 0xf, RZ, 0xc0, !PT ;  /* 0x0000000f03087812 */ /* 0x000fc800078ec0ff */
[----:B------:R-:W-:-:S07]  /*0160*/  ISETP.NE.AND P1, PT, R8, RZ, PT ;  /* 0x000000ff0800720c */ /* 0x000fce0003f25270 */
[----:B------:R-:W-:Y:S06]  /*0170*/  @!P0 BRA `(.L_x_63) ;  /* 0x00000000003c8947 */ /* 0x000fec0003800000 */
[----:B------:R-:W-:Y:S01]  /*0180*/  LOP3.LUT R5, R3, 0xffff, RZ, 0xc0, !PT ;  /* 0x0000ffff03057812 */ /* 0x000fe200078ec0ff */
[----:B------:R-:W-:Y:S01]  /*0190*/  VIADD R7, R1, 0x20 ;  /* 0x0000002001077836 */ /* 0x000fe20000000000 */
[----:B------:R-:W-:Y:S02]  /*01a0*/  LOP3.LUT R6, R3, 0x70, RZ, 0xc0, !PT ;  /* 0x0000007003067812 */ /* 0x000fe400078ec0ff */
[----:B------:R-:W-:-:S05]  /*01b0*/  SHF.R.U32.HI R5, RZ, 0x4, R5 ;  /* 0x00000004ff057819 */ /* 0x000fca0000011605 */
[----:B------:R-:W-:-:S05]  /*01c0*/  IMAD.SHL.U32 R5, R5, 0x10, RZ ;  /* 0x0000001005057824 */ /* 0x000fca00078e00ff */
[----:B------:R-:W-:-:S05]  /*01d0*/  LOP3.LUT R5, R5, 0x70, RZ, 0xe2, !PT ;  /* 0x0000007005057812 */ /* 0x000fca00078ee2ff */
[----:B------:R-:W-:-:S07]  /*01e0*/  IMAD.MOV R5, RZ, RZ, -R5 ;  /* 0x000000ffff057224 */ /* 0x000fce00078e0a05 */
.L_x_64:
[----:B------:R-:W-:Y:S01]  /*01f0*/  VIADD R5, R5, 0x10 ;  /* 0x0000001005057836 */ /* 0x000fe20000000000 */
[----:B------:R-:W-:Y:S04]  /*0200*/  STL.128 [R7+-0x20], RZ ;  /* 0xffffe0ff07007387 */ /* 0x000fe80000100c00 */
[----:B------:R-:W-:Y:S01]  /*0210*/  ISETP.NE.AND P0, PT, R5, RZ, PT ;  /* 0x000000ff0500720c */ /* 0x000fe20003f05270 */
[----:B------:R-:W-:Y:S04]  /*0220*/  STL.128 [R7+-0x10], RZ ;  /* 0xfffff0ff07007387 */ /* 0x000fe80000100c00 */
[----:B------:R-:W-:Y:S04]  /*0230*/  STL.128 [R7], RZ ;  /* 0x000000ff07007387 */ /* 0x000fe80000100c00 */
[----:B------:R0:W-:Y:S02]  /*0240*/  STL.128 [R7+0x10], RZ ;  /* 0x000010ff07007387 */ /* 0x0001e40000100c00 */
[----:B0-----:R-:W-:-:S02]  /*0250*/  VIADD R7, R7, 0x40 ;  /* 0x0000004007077836 */ /* 0x001fc40000000000 */
[----:B------:R-:W-:Y:S05]  /*0260*/  @P0 BRA `(.L_x_64) ;  /* 0xfffffffc00e00947 */ /* 0x000fea000383ffff */
.L_x_63:
[----:B------:R-:W-:Y:S05]  /*0270*/  @!P1 BRA `(.L_x_62) ;  /* 0x0000000000589947 */ /* 0x000fea0003800000 */
[----:B------:R-:W-:Y:S02]  /*0280*/  ISETP.GE.U32.AND P0, PT, R8, 0x8, PT ;  /* 0x000000080800780c */ /* 0x000fe40003f06070 */
[----:B------:R-:W-:-:S04]  /*0290*/  LOP3.LUT R5, R3, 0x7, RZ, 0xc0, !PT ;  /* 0x0000000703057812 */ /* 0x000fc800078ec0ff */
[----:B------:R-:W-:-:S07]  /*02a0*/  ISETP.NE.AND P1, PT, R5, RZ, PT ;  /* 0x000000ff0500720c */ /* 0x000fce0003f25270 */
[C---:B------:R-:W-:Y:S01]  /*02b0*/  @P0 LEA R7, R6.reuse, R1, 0x2 ;  /* 0x0000000106070211 */ /* 0x040fe200078e10ff */
[----:B------:R-:W-:-:S04]  /*02c0*/  @P0 VIADD R6, R6, 0x8 ;  /* 0x0000000806060836 */ /* 0x000fc80000000000 */
[----:B------:R0:W-:Y:S04]  /*02d0*/  @P0 STL.128 [R7], RZ ;  /* 0x000000ff07000387 */ /* 0x0001e80000100c00 */
[----:B------:R0:W-:Y:S01]  /*02e0*/  @P0 STL.128 [R7+0x10], RZ ;  /* 0x000010ff07000387 */ /* 0x0001e20000100c00 */
[----:B------:R-:W-:Y:S05]  /*02f0*/  @!P1 BRA `(.L_x_62) ;  /* 0x0000000000389947 */ /* 0x000fea0003800000 */
[----:B------:R-:W-:Y:S02]  /*0300*/  ISETP.GE.U32.AND P0, PT, R5, 0x4, PT ;  /* 0x000000040500780c */ /* 0x000fe40003f06070 */
[----:B------:R-:W-:-:S04]  /*0310*/  LOP3.LUT R5, R3, 0x3, RZ, 0xc0, !PT ;  /* 0x0000000303057812 */ /* 0x000fc800078ec0ff */
[----:B------:R-:W-:-:S07]  /*0320*/  ISETP.NE.AND P1, PT, R5, RZ, PT ;  /* 0x000000ff0500720c */ /* 0x000fce0003f25270 */
[C---:B0-----:R-:W-:Y:S02]  /*0330*/  @P0 IMAD R7, R6.reuse, 0x4, R1 ;  /* 0x0000000406070824 */ /* 0x041fe400078e0201 */
[----:B------:R-:W-:-:S03]  /*0340*/  @P0 VIADD R6, R6, 0x4 ;  /* 0x0000000406060836 */ /* 0x000fc60000000000 */
[----:B------:R1:W-:Y:S01]  /*0350*/  @P0 STL.128 [R7], RZ ;  /* 0x000000ff07000387 */ /* 0x0003e20000100c00 */
[----:B------:R-:W-:Y:S05]  /*0360*/  @!P1 BRA `(.L_x_62) ;  /* 0x00000000001c9947 */ /* 0x000fea0003800000 */
[----:B------:R-:W-:Y:S02]  /*0370*/  IMAD R6, R6, 0x4, R1 ;  /* 0x0000000406067824 */ /* 0x000fe400078e0201 */
[----:B------:R-:W-:-:S07]  /*0380*/  IMAD.MOV R5, RZ, RZ, -R5 ;  /* 0x000000ffff057224 */ /* 0x000fce00078e0a05 */
.L_x_65:
[----:B------:R-:W-:Y:S01]  /*0390*/  VIADD R5, R5, 0x1 ;  /* 0x0000000105057836 */ /* 0x000fe20000000000 */
[----:B------:R0:W-:Y:S04]  /*03a0*/  STL [R6], RZ ;  /* 0x000000ff06007387 */ /* 0x0001e80000100800 */
[----:B------:R-:W-:Y:S01]  /*03b0*/  ISETP.NE.AND P0, PT, R5, RZ, PT ;  /* 0x000000ff0500720c */ /* 0x000fe20003f05270 */
[----:B0-----:R-:W-:-:S12]  /*03c0*/  VIADD R6, R6, 0x4 ;  /* 0x0000000406067836 */ /* 0x001fd80000000000 */
[----:B------:R-:W-:Y:S05]  /*03d0*/  @P0 BRA `(.L_x_65) ;  /* 0xfffffffc00ec0947 */ /* 0x000fea000383ffff */
.L_x_62:
[----:B------:R-:W-:Y:S01]  /*03e0*/  ISETP.GE.AND P0, PT, R2, R9, PT ;  /* 0x000000090200720c */ /* 0x000fe20003f06270 */
[----:B------:R-:W-:Y:S01]  /*03f0*/  BSSY.RECONVERGENT B1, `(.L_x_66) ;  /* 0x0000105000017945 */ /* 0x000fe20003800200 */
[----:B------:R-:W-:Y:S02]  /*0400*/  IMAD.MOV.U32 R5, RZ, RZ, RZ ;  /* 0x000000ffff057224 */ /* 0x000fe400078e00ff */
[----:B------:R-:W-:-:S09]  /*0410*/  IMAD.MOV.U32 R6, RZ, RZ, RZ ;  /* 0x000000ffff067224 */ /* 0x000fd200078e00ff */
[----:B------:R-:W-:Y:S05]  /*0420*/  @P0 BRA `(.L_x_67) ;  /* 0x0000001000040947 */ /* 0x000fea0003800000 */
[----:B------:R-:W-:Y:S01]  /*0430*/  IADD3 R9, PT, PT, -R9, R2, RZ ;  /* 0x0000000209097210 */ /* 0x000fe20007ffe1ff */
[----:B------:R-:W-:Y:S01]  /*0440*/  BSSY.RECONVERGENT B0, `(.L_x_68) ;  /* 0x00000c1000007945 */ /* 0x000fe20003800200 */
[----:B01----:R-:W-:Y:S01]  /*0450*/  LOP3.LUT R7, R4, 0x3, RZ, 0xc0, !PT ;  /* 0x0000000304077812 */ /* 0x003fe200078ec0ff */
[----:B------:R-:W-:Y:S01]  /*0460*/  IMAD.MOV.U32 R6, RZ, RZ, RZ ;  /* 0x000000ffff067224 */ /* 0x000fe200078e00ff */
[----:B------:R-:W-:Y:S01]  /*0470*/  ISETP.GT.U32.AND P0, PT, R9, -0x4, PT ;  /* 0xfffffffc0900780c */ /* 0x000fe20003f04070 */
[----:B------:R-:W-:-:S12]  /*0480*/  IMAD.MOV.U32 R5, RZ, RZ, RZ ;  /* 0x000000ffff057224 */ /* 0x000fd800078e00ff */
[----:B------:R-:W-:Y:S05]  /*0490*/  @P0 BRA `(.L_x_69) ;  /* 0x0000000800ec0947 */ /* 0x000fea0003800000 */
[----:B------:R-:W-:Y:S01]  /*04a0*/  IABS R18, R3 ;  /* 0x0000000300127213 */ /* 0x000fe20000000000 */
[----:B------:R-:W0:Y:S01]  /*04b0*/  LDC.64 R14, c[0x0][0x390] ;  /* 0x0000e400ff0e7b82 */ /* 0x000e220000000a00 */
[----:B------:R-:W-:Y:S01]  /*04c0*/  LOP3.LUT R8, R4, 0xfffffffc, RZ, 0xc0, !PT ;  /* 0xfffffffc04087812 */ /* 0x000fe200078ec0ff */
[----:B------:R-:W-:Y:S01]  /*04d0*/  IMAD.MOV.U32 R22, RZ, RZ, RZ ;  /* 0x000000ffff167224 */ /* 0x000fe200078e00ff */
[----:B------:R-:W1:Y:S03]  /*04e0*/  I2F.RP R6, R18 ;  /* 0x0000001200067306 */ /* 0x000e660000209400 */
[----:B------:R-:W-:Y:S02]  /*04f0*/  IMAD.MOV R8, RZ, RZ, -R8 ;  /* 0x000000ffff087224 */ /* 0x000fe400078e0a08 */
[----:B------:R-:W2:Y:S03]  /*0500*/  LDC.64 R12, c[0x0][0x3a0] ;  /* 0x0000e800ff0c7b82 */ /* 0x000ea60000000a00 */
[----:B-1----:R-:W1:Y:S01]  /*0510*/  MUFU.RCP R6, R6 ;  /* 0x0000000600067308 */ /* 0x002e620000001000 */
[----:B0-----:R-:W-:-:S05]  /*0520*/  IADD3 R14, P0, PT, R14, 0x8, RZ ;  /* 0x000000080e0e7810 */ /* 0x001fca0007f1e0ff */
[----:B------:R-:W-:Y:S02]  /*0530*/  IMAD.X R15, RZ, RZ, R15, P0 ;  /* 0x000000ffff0f7224 */ /* 0x000fe400000e060f */
[----:B-1----:R-:W-:Y:S02]  /*0540*/  VIADD R23, R6, 0xffffffe ;  /* 0x0ffffffe06177836 */ /* 0x002fe40000000000 */
[----:B------:R-:W-:-:S04]  /*0550*/  IMAD.MOV.U32 R6, RZ, RZ, RZ ;  /* 0x000000ffff067224 */ /* 0x000fc800078e00ff */
[----:B------:R-:W0:Y:S02]  /*0560*/  F2I.FTZ.U32.TRUNC.NTZ R23, R23 ;  /* 0x0000001700177305 */ /* 0x000e24000021f000 */
[----:B0-----:R-:W-:-:S04]  /*0570*/  IMAD.MOV R9, RZ, RZ, -R23 ;  /* 0x000000ffff097224 */ /* 0x001fc800078e0a17 */
[----:B------:R-:W-:-:S04]  /*0580*/  IMAD R9, R9, R18, RZ ;  /* 0x0000001209097224 */ /* 0x000fc800078e02ff */
[----:B--2---:R-:W-:-:S07]  /*0590*/  IMAD.HI.U32 R22, R23, R9, R22 ;  /* 0x0000000917167227 */ /* 0x004fce00078e0016 */
.L_x_78:
[----:B------:R-:W-:-:S05]  /*05a0*/  IMAD.WIDE R16, R2, 0x4, R14 ;  /* 0x0000000402107825 */ /* 0x000fca00078e020e */
[----:B------:R-:W2:Y:S04]  /*05b0*/  LDG.E R19, desc[UR4][R16.64+-0x8] ;  /* 0xfffff80410137981 */ /* 0x000ea8000c1e1900 */
[----:B------:R0:W5:Y:S04]  /*05c0*/  LDG.E R9, desc[UR4][R16.64+-0x4] ;  /* 0xfffffc0410097981 */ /* 0x000168000c1e1900 */
[----:B------:R0:W5:Y:S04]  /*05d0*/  LDG.E R10, desc[UR4][R16.64] ;  /* 0x00000004100a7981 */ /* 0x000168000c1e1900 */
[----:B------:R0:W5:Y:S01]  /*05e0*/  LDG.E R11, desc[UR4][R16.64+0x4] ;  /* 0x00000404100b7981 */ /* 0x000162000c1e1900 */
[----:B--2---:R-:W-:-:S06]  /*05f0*/  IMAD.WIDE R20, R19, 0x4, R12 ;  /* 0x0000000413147825 */ /* 0x004fcc00078e020c */
[----:B------:R-:W2:Y:S01]  /*0600*/  LDG.E R20, desc[UR4][R20.64] ;  /* 0x0000000414147981 */ /* 0x000ea2000c1e1900 */
[----:B------:R-:W-:-:S04]  /*0610*/  IABS R23, R3 ;  /* 0x0000000300177213 */ /* 0x000fc80000000000 */
[----:B------:R-:W-:Y:S02]  /*0620*/  IADD3 R24, PT, PT, RZ, -R23, RZ ;  /* 0x80000017ff187210 */ /* 0x000fe40007ffe0ff */
[----:B------:R-:W-:Y:S02]  /*0630*/  ISETP.NE.AND P1, PT, R3, RZ, PT ;  /* 0x000000ff0300720c */ /* 0x000fe40003f25270 */
[----:B------:R-:W-:Y:S01]  /*0640*/  LOP3.LUT R26, RZ, R3, RZ, 0x33, !PT ;  /* 0x00000003ff1a7212 */ /* 0x000fe200078e33ff */
[----:B------:R-:W-:Y:S01]  /*0650*/  BSSY.RECONVERGENT B2, `(.L_x_70) ;  /* 0x0000023000027945 */ /* 0x000fe20003800200 */
[----:B--2---:R-:W-:-:S05]  /*0660*/  IABS R25, R20 ;  /* 0x0000001400197213 */ /* 0x004fca0000000000 */
[----:B------:R-:W-:-:S04]  /*0670*/  IMAD.HI.U32 R23, R22, R25, RZ ;  /* 0x0000001916177227 */ /* 0x000fc800078e00ff */
[----:B------:R-:W-:-:S05]  /*0680*/  IMAD R23, R23, R24, R25 ;  /* 0x0000001817177224 */ /* 0x000fca00078e0219 */
[----:B------:R-:W-:Y:S02]  /*0690*/  ISETP.GT.U32.AND P0, PT, R18, R23, PT ;  /* 0x000000171200720c */ /* 0x000fe40003f04070 */
[----:B------:R-:W-:Y:S02]  /*06a0*/  IABS R25, R3 ;  /* 0x0000000300197213 */ /* 0x000fe40000000000 */
[----:B------:R-:W-:-:S09]  /*06b0*/  ISETP.GE.AND P2, PT, R20, RZ, PT ;  /* 0x000000ff1400720c */ /* 0x000fd20003f46270 */
[----:B------:R-:W-:-:S05]  /*06c0*/  @!P0 IMAD.IADD R23, R23, 0x1, -R25 ;  /* 0x0000000117178824 */ /* 0x000fca00078e0a19 */
[----:B------:R-:W-:-:S13]  /*06d0*/  ISETP.GT.U32.AND P0, PT, R18, R23, PT ;  /* 0x000000171200720c */ /* 0x000fda0003f04070 */
[----:B------:R-:W-:-:S04]  /*06e0*/  @!P0 IMAD.IADD R23, R23, 0x1, -R25 ;  /* 0x0000000117178824 */ /* 0x000fc800078e0a19 */
[----:B------:R-:W-:-:S05]  /*06f0*/  @!P2 IMAD.MOV R23, RZ, RZ, -R23 ;  /* 0x000000ffff17a224 */ /* 0x000fca00078e0a17 */
[----:B------:R-:W-:-:S04]  /*0700*/  SEL R18, R26, R23, !P1 ;  /* 0x000000171a127207 */ /* 0x000fc80004800000 */
[----:B------:R-:W-:-:S13]  /*0710*/  ISETP.GE.AND P0, PT, R18, RZ, PT ;  /* 0x000000ff1200720c */ /* 0x000fda0003f06270 */
[----:B0-----:R-:W-:Y:S05]  /*0720*/  @!P0 BRA `(.L_x_71) ;  /* 0x0000000000548947 */ /* 0x001fea0003800000 */
[----:B------:R-:W0:Y:S02]  /*0730*/  LDC.64 R16, c[0x0][0x3a8] ;  /* 0x0000ea00ff107b82 */ /* 0x000e240000000a00 */
[----:B0-----:R-:W-:-:S05]  /*0740*/  IMAD.WIDE R16, R19, 0x4, R16 ;  /* 0x0000000413107825 */ /* 0x001fca00078e0210 */
[----:B------:R-:W2:Y:S04]  /*0750*/  LDG.E R20, desc[UR4][R16.64] ;  /* 0x0000000410147981 */ /* 0x000ea8000c1e1900 */
[----:B------:R-:W2:Y:S01]  /*0760*/  LDG.E R21, desc[UR4][R16.64+0x4] ;  /* 0x0000040410157981 */ /* 0x000ea2000c1e1900 */
[----:B------:R-:W-:-:S05]  /*0770*/  IMAD R19, R18, 0x4, R1 ;  /* 0x0000000412137824 */ /* 0x000fca00078e0201 */
[----:B------:R-:W3:Y:S01]  /*0780*/  LDL R22, [R19] ;  /* 0x0000000013167983 */ /* 0x000ee20000100800 */
[----:B--2---:R-:W-:Y:S02]  /*0790*/  IMAD.IADD R20, R21, 0x1, -R20 ;  /* 0x0000000115147824 */ /* 0x004fe400078e0a14 */
[----:B------:R-:W-:-:S03]  /*07a0*/  IMAD.MOV.U32 R21, RZ, RZ, 0x2 ;  /* 0x00000002ff157424 */ /* 0x000fc600078e00ff */
[C---:B------:R-:W-:Y:S02]  /*07b0*/  ISETP.GE.AND P2, PT, R20.reuse, 0x9, PT ;  /* 0x000000091400780c */ /* 0x040fe40003f46270 */
[C---:B------:R-:W-:Y:S02]  /*07c0*/  ISETP.GT.AND P0, PT, R20.reuse, 0x4, PT ;  /* 0x000000041400780c */ /* 0x040fe40003f04270 */
[----:B------:R-:W-:Y:S02]  /*07d0*/  SEL R21, R21, 0x1, !P2 ;  /* 0x0000000115157807 */ /* 0x000fe40005000000 */
[----:B------:R-:W-:Y:S02]  /*07e0*/  ISETP.GE.AND P2, PT, R20, 0x3, PT ;  /* 0x000000031400780c */ /* 0x000fe40003f46270 */
[----:B------:R-:W-:Y:S02]  /*07f0*/  SEL R21, R21, 0x4, P0 ;  /* 0x0000000415157807 */ /* 0x000fe40000000000 */
[----:B------:R-:W-:-:S02]  /*0800*/  ISETP.GE.AND P0, PT, R18, R6, PT ;  /* 0x000000061200720c */ /* 0x000fc40003f06270 */
[----:B------:R-:W-:-:S05]  /*0810*/  SEL R21, R21, 0x6, P2 ;  /* 0x0000000615157807 */ /* 0x000fca0001000000 */
[----:B---3--:R-:W-:-:S05]  /*0820*/  IMAD.IADD R22, R21, 0x1, R22 ;  /* 0x0000000115167824 */ /* 0x008fca00078e0216 */
[----:B------:R0:W-:Y:S01]  /*0830*/  STL [R19], R22 ;  /* 0x0000001613007387 */ /* 0x0001e20000100800 */
[----:B------:R-:W-:-:S04]  /*0840*/  ISETP.NE.OR P0, PT, R22, R5, P0 ;  /* 0x000000051600720c */ /* 0x000fc80000705670 */
[----:B------:R-:W-:-:S13]  /*0850*/  ISETP.LE.AND P0, PT, R22, R5, P0 ;  /* 0x000000051600720c */ /* 0x000fda0000703270 */
[----:B------:R-:W-:Y:S01]  /*0860*/  @!P0 MOV R5, R22 ;  /* 0x0000001600058202 */ /* 0x000fe20000000f00 */
[----:B0-----:R-:W-:-:S07]  /*0870*/  @!P0 IMAD.MOV.U32 R6, RZ, RZ, R18 ;  /* 0x000000ffff068224 */ /* 0x001fce00078e0012 */
.L_x_71:
[----:B------:R-:W-:Y:S05]  /*0880*/  BSYNC.RECONVERGENT B2 ;  /* 0x0000000000027941 */ /* 0x000fea0003800200 */
.L_x_70:
[----:B-----5:R-:W-:-:S04]  /*0890*/  IMAD.WIDE R16, R9, 0x4, R12 ;  /* 0x0000000409107825 */ /* 0x020fc800078e020c */
[--C-:B------:R-:W-:Y:S02]  /*08a0*/  IMAD.WIDE R18, R10, 0x4, R12.reuse ;  /* 0x000000040a127825 */ /* 0x100fe400078e020c */
[----:B------:R-:W2:Y:S02]  /*08b0*/  LDG.E R16, desc[UR4][R16.64] ;  /* 0x0000000410107981 */ /* 0x000ea4000c1e1900 */
[----:B------:R-:W-:Y:S02]  /*08c0*/  IMAD.WIDE R20, R11, 0x4, R12 ;  /* 0x000000040b147825 */ /* 0x000fe400078e020c */
[----:B------:R0:W3:Y:S04]  /*08d0*/  LDG.E R19, desc[UR4][R18.64] ;  /* 0x0000000412137981 */ /* 0x0000e8000c1e1900 */
[----:B------:R2:W4:Y:S01]  /*08e0*/  LDG.E R20, desc[UR4][R20.64] ;  /* 0x0000000414147981 */ /* 0x000522000c1e1900 */
[----:B------:R-:W1:Y:S01]  /*08f0*/  I2F.RP R27, R25 ;  /* 0x00000019001b7306 */ /* 0x000e620000209400 */
[----:B------:R-:W-:Y:S01]  /*0900*/  VIADD R8, R8, 0x4 ;  /* 0x0000000408087836 */ /* 0x000fe20000000000 */
[----:B------:R-:W-:Y:S01]  /*0910*/  BSSY.RECONVERGENT B2, `(.L_x_72) ;  /* 0x0000041000027945 */ /* 0x000fe20003800200 */
[----:B0-----:R-:W-:-:S05]  /*0920*/  IMAD.MOV.U32 R18, RZ, RZ, R25 ;  /* 0x000000ffff127224 */ /* 0x001fca00078e0019 */
[----:B-1----:R-:W0:Y:S02]  /*0930*/  MUFU.RCP R27, R27 ;  /* 0x0000001b001b7308 */ /* 0x002e240000001000 */
[----:B0-----:R-:W-:-:S06]  /*0940*/  VIADD R28, R27, 0xffffffe ;  /* 0x0ffffffe1b1c7836 */ /* 0x001fcc0000000000 */
[----:B------:R-:W0:Y:S02]  /*0950*/  F2I.FTZ.U32.TRUNC.NTZ R23, R28 ;  /* 0x0000001c00177305 */ /* 0x000e24000021f000 */
[----:B0-----:R-:W-:-:S04]  /*0960*/  IMAD.MOV R22, RZ, RZ, -R23 ;  /* 0x000000ffff167224 */ /* 0x001fc800078e0a17 */
[----:B------:R-:W-:Y:S02]  /*0970*/  IMAD R17, R22, R25, RZ ;  /* 0x0000001916117224 */ /* 0x000fe400078e02ff */
[----:B------:R-:W-:-:S04]  /*0980*/  IMAD.MOV.U32 R22, RZ, RZ, RZ ;  /* 0x000000ffff167224 */ /* 0x000fc800078e00ff */
[----:B------:R-:W-:Y:S01]  /*0990*/  IMAD.HI.U32 R22, R23, R17, R22 ;  /* 0x0000001117167227 */ /* 0x000fe200078e0016 */
[----:B--2---:R-:W-:Y:S02]  /*09a0*/  IABS R21, R16 ;  /* 0x0000001000157213 */ /* 0x004fe40000000000 */
[----:B---3--:R-:W-:-:S03]  /*09b0*/  IABS R23, R19 ;  /* 0x0000001300177213 */ /* 0x008fc60000000000 */
[----:B------:R-:W-:Y:S01]  /*09c0*/  IMAD.HI.U32 R17, R22, R21, RZ ;  /* 0x0000001516117227 */ /* 0x000fe200078e00ff */
[----:B------:R-:W-:Y:S02]  /*09d0*/  ISETP.GE.AND P4, PT, R19, RZ, PT ;  /* 0x000000ff1300720c */ /* 0x000fe40003f86270 */
[----:B----4-:R-:W-:Y:S01]  /*09e0*/  IABS R27, R20 ;  /* 0x00000014001b7213 */ /* 0x010fe20000000000 */
[----:B------:R-:W-:Y:S01]  /*09f0*/  IMAD R17, R17, R24, R21 ;  /* 0x0000001811117224 */ /* 0x000fe200078e0215 */
[----:B------:R-:W-:Y:S01]  /*0a00*/  ISETP.GE.AND P6, PT, R20, RZ, PT ;  /* 0x000000ff1400720c */ /* 0x000fe20003fc6270 */
[----:B------:R-:W-:-:S03]  /*0a10*/  IMAD.HI.U32 R21, R22, R23, RZ ;  /* 0x0000001716157227 */ /* 0x000fc600078e00ff */
[----:B------:R-:W-:Y:S01]  /*0a20*/  ISETP.GT.U32.AND P0, PT, R18, R17, PT ;  /* 0x000000111200720c */ /* 0x000fe20003f04070 */
[----:B------:R-:W-:Y:S02]  /*0a30*/  IMAD R21, R21, R24, R23 ;  /* 0x0000001815157224 */ /* 0x000fe400078e0217 */
[----:B------:R-:W-:-:S03]  /*0a40*/  IMAD.HI.U32 R23, R22, R27, RZ ;  /* 0x0000001b16177227 */ /* 0x000fc600078e00ff */
[----:B------:R-:W-:Y:S01]  /*0a50*/  ISETP.GT.U32.AND P2, PT, R18, R21, PT ;  /* 0x000000151200720c */ /* 0x000fe20003f44070 */
[----:B------:R-:W-:-:S05]  /*0a60*/  IMAD R23, R23, R24, R27 ;  /* 0x0000001817177224 */ /* 0x000fca00078e021b */
[----:B------:R-:W-:Y:S01]  /*0a70*/  ISETP.GT.U32.AND P3, PT, R18, R23, PT ;  /* 0x000000171200720c */ /* 0x000fe20003f64070 */
[----:B------:R-:W-:-:S05]  /*0a80*/  @!P0 IMAD.IADD R17, R17, 0x1, -R25 ;  /* 0x0000000111118824 */ /* 0x000fca00078e0a19 */
[----:B------:R-:W-:Y:S01]  /*0a90*/  ISETP.GT.U32.AND P0, PT, R18, R17, PT ;  /* 0x000000111200720c */ /* 0x000fe20003f04070 */
[----:B------:R-:W-:Y:S01]  /*0aa0*/  @!P2 IMAD.IADD R21, R21, 0x1, -R25 ;  /* 0x000000011515a824 */ /* 0x000fe200078e0a19 */
[----:B------:R-:W-:-:S05]  /*0ab0*/  ISETP.GE.AND P2, PT, R16, RZ, PT ;  /* 0x000000ff1000720c */ /* 0x000fca0003f46270 */
[----:B------:R-:W-:Y:S02]  /*0ac0*/  @!P3 IADD3 R23, PT, PT, R23, -R25, RZ ;  /* 0x800000191717b210 */ /* 0x000fe40007ffe0ff */
[C---:B------:R-:W-:Y:S02]  /*0ad0*/  ISETP.GT.U32.AND P3, PT, R18.reuse, R21, PT ;  /* 0x000000151200720c */ /* 0x040fe40003f64070 */
[----:B------:R-:W-:Y:S02]  /*0ae0*/  ISETP.GT.U32.AND P5, PT, R18, R23, PT ;  /* 0x000000171200720c */ /* 0x000fe40003fa4070 */
[----:B------:R-:W-:-:S04]  /*0af0*/  @!P0 IMAD.IADD R17, R17, 0x1, -R25 ;  /* 0x0000000111118824 */ /* 0x000fc800078e0a19 */
[----:B------:R-:W-:-:S05]  /*0b00*/  @!P2 IMAD.MOV R17, RZ, RZ, -R17 ;  /* 0x000000ffff11a224 */ /* 0x000fca00078e0a11 */
[----:B------:R-:W-:Y:S01]  /*0b10*/  SEL R20, R26, R17, !P1 ;  /* 0x000000111a147207 */ /* 0x000fe20004800000 */
[--C-:B------:R-:W-:Y:S02]  /*0b20*/  @!P3 IMAD.IADD R21, R21, 0x1, -R25.reuse ;  /* 0x000000011515b824 */ /* 0x100fe400078e0a19 */
[----:B------:R-:W-:Y:S01]  /*0b30*/  @!P5 IMAD.IADD R23, R23, 0x1, -R25 ;  /* 0x000000011717d824 */ /* 0x000fe200078e0a19 */
[----:B------:R-:W-:Y:S01]  /*0b40*/  ISETP.GE.AND P0, PT, R20, RZ, PT ;  /* 0x000000ff1400720c */ /* 0x000fe20003f06270 */
[----:B------:R-:W-:Y:S02]  /*0b50*/  @!P4 IMAD.MOV R21, RZ, RZ, -R21 ;  /* 0x000000ffff15c224 */ /* 0x000fe400078e0a15 */
[----:B------:R-:W-:-:S03]  /*0b60*/  @!P6 IMAD.MOV R23, RZ, RZ, -R23 ;  /* 0x000000ffff17e224 */ /* 0x000fc600078e0a17 */
[C---:B------:R-:W-:Y:S02]  /*0b70*/  SEL R19, R26.reuse, R21, !P1 ;  /* 0x000000151a137207 */ /* 0x040fe40004800000 */
[----:B------:R-:W-:Y:S02]  /*0b80*/  SEL R26, R26, R23, !P1 ;  /* 0x000000171a1a7207 */ /* 0x000fe40004800000 */
[----:B------:R-:W-:Y:S02]  /*0b90*/  ISETP.NE.AND P1, PT, R8, RZ, PT ;  /* 0x000000ff0800720c */ /* 0x000fe40003f25270 */
[----:B------:R-:W-:Y:S02]  /*0ba0*/  ISETP.GE.AND P3, PT, R19, RZ, PT ;  /* 0x000000ff1300720c */ /* 0x000fe40003f66270 */
[----:B------:R-:W-:Y:S01]  /*0bb0*/  ISETP.GE.AND P2, PT, R26, RZ, PT ;  /* 0x000000ff1a00720c */ /* 0x000fe20003f46270 */
[----:B------:R-:W-:-:S12]  /*0bc0*/  @!P0 BRA `(.L_x_73) ;  /* 0x0000000000548947 */ /* 0x000fd80003800000 */
[----:B------:R-:W0:Y:S02]  /*0bd0*/  LDC.64 R16, c[0x0][0x3a8] ;  /* 0x0000ea00ff107b82 */ /* 0x000e240000000a00 */
[----:B0-----:R-:W-:-:S05]  /*0be0*/  IMAD.WIDE R16, R9, 0x4, R16 ;  /* 0x0000000409107825 */ /* 0x001fca00078e0210 */
[----:B------:R-:W2:Y:S04]  /*0bf0*/  LDG.E R21, desc[UR4][R16.64] ;  /* 0x0000000410157981 */ /* 0x000ea8000c1e1900 */
[----:B------:R-:W2:Y:S01]  /*0c00*/  LDG.E R24, desc[UR4][R16.64+0x4] ;  /* 0x0000040410187981 */ /* 0x000ea2000c1e1900 */
[----:B------:R-:W-:-:S05]  /*0c10*/  LEA R9, R20, R1, 0x2 ;  /* 0x0000000114097211 */ /* 0x000fca00078e10ff */
[----:B------:R-:W3:Y:S01]  /*0c20*/  LDL R28, [R9] ;  /* 0x00000000091c7983 */ /* 0x000ee20000100800 */
[----:B------:R-:W-:Y:S02]  /*0c30*/  IMAD.MOV.U32 R23, RZ, RZ, 0x2 ;  /* 0x00000002ff177424 */ /* 0x000fe400078e00ff */
[----:B--2---:R-:W-:-:S05]  /*0c40*/  IMAD.IADD R21, R24, 0x1, -R21 ;  /* 0x0000000118157824 */ /* 0x004fca00078e0a15 */
[C---:B------:R-:W-:Y:S02]  /*0c50*/  ISETP.GE.AND P4, PT, R21.reuse, 0x9, PT ;  /* 0x000000091500780c */ /* 0x040fe40003f86270 */
[----:B------:R-:W-:Y:S02]  /*0c60*/  ISETP.GT.AND P0, PT, R21, 0x4, PT ;  /* 0x000000041500780c */ /* 0x000fe40003f04270 */
        /* <DEDUP_REMOVED lines=9> */
[----:B------:R-:W-:Y:S02]  /*0d00*/  @!P0 IMAD.MOV.U32 R5, RZ, RZ, R28 ;  /* 0x000000ffff058224 */ /* 0x000fe400078e001c */
[----:B0-----:R-:W-:-:S07]  /*0d10*/  @!P0 IMAD.MOV.U32 R6, RZ, RZ, R20 ;  /* 0x000000ffff068224 */ /* 0x001fce00078e0014 */
.L_x_73:
[----:B------:R-:W-:Y:S05]  /*0d20*/  BSYNC.RECONVERGENT B2 ;  /* 0x0000000000027941 */ /* 0x000fea0003800200 */
.L_x_72:
[----:B------:R-:W-:Y:S04]  /*0d30*/  BSSY.RECONVERGENT B2, `(.L_x_74) ;  /* 0x0000017000027945 */ /* 0x000fe80003800200 */
[----:B------:R-:W-:Y:S05]  /*0d40*/  @!P3 BRA `(.L_x_75) ;  /* 0x000000000054b947 */ /* 0x000fea0003800000 */
[----:B------:R-:W0:Y:S02]  /*0d50*/  LDC.64 R16, c[0x0][0x3a8] ;  /* 0x0000ea00ff107b82 */ /* 0x000e240000000a00 */
[----:B0-----:R-:W-:-:S05]  /*0d60*/  IMAD.WIDE R16, R10, 0x4, R16 ;  /* 0x000000040a107825 */ /* 0x001fca00078e0210 */
[----:B------:R-:W2:Y:S04]  /*0d70*/  LDG.E R9, desc[UR4][R16.64] ;  /* 0x0000000410097981 */ /* 0x000ea8000c1e1900 */
[----:B------:R-:W2:Y:S01]  /*0d80*/  LDG.E R10, desc[UR4][R16.64+0x4] ;  /* 0x00000404100a7981 */ /* 0x000ea2000c1e1900 */
[----:B------:R-:W-:-:S05]  /*0d90*/  IMAD R20, R19, 0x4, R1 ;  /* 0x0000000413147824 */ /* 0x000fca00078e0201 */
[----:B------:R-:W3:Y:S01]  /*0da0*/  LDL R21, [R20] ;  /* 0x0000000014157983 */ /* 0x000ee20000100800 */
[----:B--2---:R-:W-:Y:S02]  /*0db0*/  IMAD.IADD R9, R10, 0x1, -R9 ;  /* 0x000000010a097824 */ /* 0x004fe400078e0a09 */
[----:B------:R-:W-:-:S03]  /*0dc0*/  HFMA2 R10, -RZ, RZ, 0, 1.1920928955078125e-07 ;  /* 0x00000002ff0a7431 */ /* 0x000fc600000001ff */
        /* <DEDUP_REMOVED lines=13> */
.L_x_75:
[----:B------:R-:W-:Y:S05]  /*0ea0*/  BSYNC.RECONVERGENT B2 ;  /* 0x0000000000027941 */ /* 0x000fea0003800200 */
.L_x_74:
        /* <DEDUP_REMOVED lines=23> */
.L_x_77:
[----:B------:R-:W-:Y:S05]  /*1020*/  BSYNC.RECONVERGENT B2 ;  /* 0x0000000000027941 */ /* 0x000fea0003800200 */
.L_x_76:
[----:B------:R-:W-:Y:S01]  /*1030*/  VIADD R2, R2, 0x4 ;  /* 0x0000000402027836 */ /* 0x000fe20000000000 */
[----:B------:R-:W-:Y:S06]  /*1040*/  @P1 BRA `(.L_x_78) ;  /* 0xfffffff400541947 */ /* 0x000fec000383ffff */
.L_x_69:
[----:B------:R-:W-:Y:S05]  /*1050*/  BSYNC.RECONVERGENT B0 ;  /* 0x0000000000007941 */ /* 0x000fea0003800200 */
.L_x_68:
[----:B------:R-:W-:-:S13]  /*1060*/  ISETP.NE.AND P0, PT, R7, RZ, PT ;  /* 0x000000ff0700720c */ /* 0x000fda0003f05270 */
[----:B------:R-:W-:Y:S05]  /*1070*/  @!P0 BRA `(.L_x_67) ;  /* 0x0000000000f08947 */ /* 0x000fea0003800000 */
[----:B------:R-:W-:Y:S01]  /*1080*/  IABS R16, R3 ;  /* 0x0000000300107213 */ /* 0x000fe20000000000 */
[----:B------:R-:W0:Y:S01]  /*1090*/  LDC.64 R12, c[0x0][0x3a8] ;  /* 0x0000ea00ff0c7b82 */ /* 0x000e220000000a00 */
[----:B------:R-:W-:Y:S02]  /*10a0*/  IMAD.MOV R7, RZ, RZ, -R7 ;  /* 0x000000ffff077224 */ /* 0x000fe400078e0a07 */
[----:B------:R-:W1:Y:S05]  /*10b0*/  I2F.RP R18, R16 ;  /* 0x0000001000127306 */ /* 0x000e6a0000209400 */
[----:B------:R-:W2:Y:S08]  /*10c0*/  LDC.64 R10, c[0x0][0x3a0] ;  /* 0x0000e800ff0a7b82 */ /* 0x000eb00000000a00 */
[----:B------:R-:W3:Y:S01]  /*10d0*/  LDC.64 R8, c[0x0][0x390] ;  /* 0x0000e400ff087b82 */ /* 0x000ee20000000a00 */
[----:B-1----:R-:W1:Y:S02]  /*10e0*/  MUFU.RCP R18, R18 ;  /* 0x0000001200127308 */ /* 0x002e640000001000 */
[----:B-1----:R-:W-:-:S06]  /*10f0*/  VIADD R14, R18, 0xffffffe ;  /* 0x0ffffffe120e7836 */ /* 0x002fcc0000000000 */
[----:B------:R1:W4:Y:S02]  /*1100*/  F2I.FTZ.U32.TRUNC.NTZ R15, R14 ;  /* 0x0000000e000f7305 */ /* 0x000324000021f000 */
[----:B-1----:R-:W-:Y:S02]  /*1110*/  IMAD.MOV.U32 R14, RZ, RZ, RZ ;  /* 0x000000ffff0e7224 */ /* 0x002fe400078e00ff */
[----:B----4-:R-:W-:-:S04]  /*1120*/  IMAD.MOV R17, RZ, RZ, -R15 ;  /* 0x000000ffff117224 */ /* 0x010fc800078e0a0f */
[----:B------:R-:W-:-:S04]  /*1130*/  IMAD R17, R17, R16, RZ ;  /* 0x0000001011117224 */ /* 0x000fc800078e02ff */
[----:B0-23--:R-:W-:-:S07]  /*1140*/  IMAD.HI.U32 R17, R15, R17, R14 ;  /* 0x000000110f117227 */ /* 0x00dfce00078e000e */
.L_x_81:
[----:B------:R-:W-:-:S06]  /*1150*/  IMAD.WIDE R18, R2, 0x4, R8 ;  /* 0x0000000402127825 */ /* 0x000fcc00078e0208 */
[----:B------:R-:W2:Y:S02]  /*1160*/  LDG.E R19, desc[UR4][R18.64] ;  /* 0x0000000412137981 */ /* 0x000ea4000c1e1900 */
[----:B--2---:R-:W-:-:S06]  /*1170*/  IMAD.WIDE R14, R19, 0x4, R10 ;  /* 0x00000004130e7825 */ /* 0x004fcc00078e020a */
[----:B------:R-:W2:Y:S01]  /*1180*/  LDG.E R14, desc[UR4][R14.64] ;  /* 0x000000040e0e7981 */ /* 0x000ea2000c1e1900 */
[-C--:B------:R-:W-:Y:S01]  /*1190*/  IABS R20, R3.reuse ;  /* 0x0000000300147213 */ /* 0x080fe20000000000 */
[----:B------:R-:W-:Y:S01]  /*11a0*/  VIADD R7, R7, 0x1 ;  /* 0x0000000107077836 */ /* 0x000fe20000000000 */
[----:B------:R-:W-:Y:S01]  /*11b0*/  IABS R18, R3 ;  /* 0x0000000300127213 */ /* 0x000fe20000000000 */
[----:B------:R-:W-:Y:S01]  /*11c0*/  BSSY.RECONVERGENT B0, `(.L_x_79) ;  /* 0x0000025000007945 */ /* 0x000fe20003800200 */
[----:B------:R-:W-:Y:S01]  /*11d0*/  ISETP.NE.AND P2, PT, R3, RZ, PT ;  /* 0x000000ff0300720c */ /* 0x000fe20003f45270 */
[----:B------:R-:W-:Y:S01]  /*11e0*/  IMAD.MOV R22, RZ, RZ, -R20 ;  /* 0x000000ffff167224 */ /* 0x000fe200078e0a14 */
[----:B--2---:R-:W-:Y:S02]  /*11f0*/  IABS R21, R14 ;  /* 0x0000000e00157213 */ /* 0x004fe40000000000 */
[----:B------:R-:W-:-:S03]  /*1200*/  ISETP.GE.AND P1, PT, R14, RZ, PT ;  /* 0x000000ff0e00720c */ /* 0x000fc60003f26270 */
[----:B------:R-:W-:-:S04]  /*1210*/  IMAD.HI.U32 R20, R17, R21, RZ ;  /* 0x0000001511147227 */ /* 0x000fc800078e00ff */
[----:B------:R-:W-:-:S05]  /*1220*/  IMAD R21, R20, R22, R21 ;  /* 0x0000001614157224 */ /* 0x000fca00078e0215 */
[----:B------:R-:W-:-:S13]  /*1230*/  ISETP.GT.U32.AND P0, PT, R16, R21, PT ;  /* 0x000000151000720c */ /* 0x000fda0003f04070 */
[----:B------:R-:W-:-:S04]  /*1240*/  @!P0 IADD3 R21, PT, PT, R21, -R18, RZ ;  /* 0x8000001215158210 */ /* 0x000fc80007ffe0ff */
[----:B------:R-:W-:-:S13]  /*1250*/  ISETP.GT.U32.AND P0, PT, R16, R21, PT ;  /* 0x000000151000720c */ /* 0x000fda0003f04070 */
[----:B------:R-:W-:-:S04]  /*1260*/  @!P0 IMAD.IADD R21, R21, 0x1, -R18 ;  /* 0x0000000115158824 */ /* 0x000fc800078e0a12 */
[----:B------:R-:W-:-:S04]  /*1270*/  IMAD.MOV.U32 R18, RZ, RZ, R21 ;  /* 0x000000ffff127224 */ /* 0x000fc800078e0015 */
[----:B------:R-:W-:Y:S01]  /*1280*/  @!P1 IMAD.MOV R18, RZ, RZ, -R18 ;  /* 0x000000ffff129224 */ /* 0x000fe200078e0a12 */
[----:B------:R-:W-:Y:S02]  /*1290*/  @!P2 LOP3.LUT R18, RZ, R3, RZ, 0x33, !PT ;  /* 0x00000003ff12a212 */ /* 0x000fe400078e33ff */
[----:B------:R-:W-:Y:S02]  /*12a0*/  ISETP.NE.AND P1, PT, R7, RZ, PT ;  /* 0x000000ff0700720c */ /* 0x000fe40003f25270 */
[----:B------:R-:W-:-:S13]  /*12b0*/  ISETP.GE.AND P0, PT, R18, RZ, PT ;  /* 0x000000ff1200720c */ /* 0x000fda0003f06270 */
[----:B------:R-:W-:Y:S05]  /*12c0*/  @!P0 BRA `(.L_x_80) ;  /* 0x0000000000508947 */ /* 0x000fea0003800000 */
[----:B------:R-:W-:-:S05]  /*12d0*/  IMAD.WIDE R14, R19, 0x4, R12 ;  /* 0x00000004130e7825 */ /* 0x000fca00078e020c */
        /* <DEDUP_REMOVED lines=12> */
[----:B------:R-:W-:-:S04]  /*13a0*/  SEL R20, R20, 0x6, P2 ;  /* 0x0000000614147807 */ /* 0x000fc80001000000 */
[----:B---3--:R-:W-:-:S04]  /*13b0*/  IADD3 R20, PT, PT, R20, R23, RZ ;  /* 0x0000001714147210 */ /* 0x008fc80007ffe0ff */
[CC--:B------:R-:W-:Y:S01]  /*13c0*/  ISETP.NE.OR P0, PT, R20.reuse, R5.reuse, P0 ;  /* 0x000000051400720c */ /* 0x0c0fe20000705670 */
[----:B------:R0:W-:Y:S03]  /*13d0*/  STL [R21], R20 ;  /* 0x0000001415007387 */ /* 0x0001e60000100800 */
[----:B------:R-:W-:-:S13]  /*13e0*/  ISETP.LE.AND P0, PT, R20, R5, P0 ;  /* 0x000000051400720c */ /* 0x000fda0000703270 */
[----:B------:R-:W-:Y:S02]  /*13f0*/  @!P0 IMAD.MOV.U32 R5, RZ, RZ, R20 ;  /* 0x000000ffff058224 */ /* 0x000fe400078e0014 */
[----:B0-----:R-:W-:-:S07]  /*1400*/  @!P0 IMAD.MOV.U32 R6, RZ, RZ, R18 ;  /* 0x000000ffff068224 */ /* 0x001fce00078e0012 */
.L_x_80:
[----:B------:R-:W-:Y:S05]  /*1410*/  BSYNC.RECONVERGENT B0 ;  /* 0x0000000000007941 */ /* 0x000fea0003800200 */
.L_x_79:
[----:B------:R-:W-:Y:S01]  /*1420*/  VIADD R2, R2, 0x1 ;  /* 0x0000000102027836 */ /* 0x000fe20000000000 */
[----:B------:R-:W-:Y:S06]  /*1430*/  @P1 BRA `(.L_x_81) ;  /* 0xfffffffc00441947 */ /* 0x000fec000383ffff */
.L_x_67:
[----:B------:R-:W-:Y:S05]  /*1440*/  BSYNC.RECONVERGENT B1 ;  /* 0x0000000000017941 */ /* 0x000fea0003800200 */
.L_x_66:
[----:B01----:R-:W0:Y:S01]  /*1450*/  LDC R7, c[0x0][0x384] ;  /* 0x0000e100ff077b82 */ /* 0x003e220000000800 */
[----:B------:R-:W1:Y:S01]  /*1460*/  LDCU UR6, c[0x0][0x388] ;  /* 0x00007100ff0677ac */ /* 0x000e620008000800 */
[----:B------:R-:W-:Y:S02]  /*1470*/  ISETP.GE.AND P2, PT, R0, RZ, PT ;  /* 0x000000ff0000720c */ /* 0x000fe40003f46270 */
[----:B------:R-:W-:Y:S02]  /*1480*/  VIMNMX R4, PT, PT, R4, 0xff, PT ;  /* 0x000000ff04047848 */ /* 0x000fe40003fe0100 */
[----:B------:R-:W-:Y:S02]  /*1490*/  VIMNMX R5, PT, PT, R5, 0x7fff, PT ;  /* 0x00007fff05057848 */ /* 0x000fe40003fe0100 */
[----:B0-----:R-:W-:Y:S01]  /*14a0*/  IABS R13, R7 ;  /* 0x00000007000d7213 */ /* 0x001fe20000000000 */
[----:B------:R-:W-:Y:S01]  /*14b0*/  IMAD R4, R4, 0x100, R7 ;  /* 0x0000010004047824 */ /* 0x000fe200078e0207 */
[----:B-1----:R-:W-:-:S02]  /*14c0*/  VIMNMX R12, PT, PT, R7, UR6, PT ;  /* 0x00000006070c7c48 */ /* 0x002fc4000bfe0100 */
[----:B------:R-:W0:Y:S01]  /*14d0*/  I2F.RP R2, R13 ;  /* 0x0000000d00027306 */ /* 0x000e220000209400 */
[----:B------:R-:W-:-:S07]  /*14e0*/  IMAD R5, R5, 0x10000, R4 ;  /* 0x0001000005057824 */ /* 0x000fce00078e0204 */
[----:B0-----:R-:W0:Y:S02]  /*14f0*/  MUFU.RCP R2, R2 ;  /* 0x0000000200027308 */ /* 0x001e240000001000 */
[----:B0-----:R-:W-:-:S06]  /*1500*/  VIADD R8, R2, 0xffffffe ;  /* 0x0ffffffe02087836 */ /* 0x001fcc0000000000 */
[----:B------:R0:W1:Y:S02]  /*1510*/  F2I.FTZ.U32.TRUNC.NTZ R9, R8 ;  /* 0x0000000800097305 */ /* 0x000064000021f000 */
[----:B0-----:R-:W-:Y:S02]  /*1520*/  IMAD.MOV.U32 R8, RZ, RZ, RZ ;  /* 0x000000ffff087224 */ /* 0x001fe400078e00ff */
[----:B-1----:R-:W-:-:S04]  /*1530*/  IMAD.MOV R10, RZ, RZ, -R9 ;  /* 0x000000ffff0a7224 */ /* 0x002fc800078e0a09 */
[----:B------:R-:W-:Y:S01]  /*1540*/  IMAD R11, R10, R13, RZ ;  /* 0x0000000d0a0b7224 */ /* 0x000fe200078e02ff */
[----:B------:R-:W-:-:S03]  /*1550*/  IABS R10, R0 ;  /* 0x00000000000a7213 */ /* 0x000fc60000000000 */
[----:B------:R-:W-:-:S06]  /*1560*/  IMAD.HI.U32 R9, R9, R11, R8 ;  /* 0x0000000b09097227 */ /* 0x000fcc00078e0008 */
[----:B------:R-:W-:-:S04]  /*1570*/  IMAD.HI.U32 R9, R9, R10, RZ ;  /* 0x0000000a09097227 */ /* 0x000fc800078e00ff */
[----:B------:R-:W-:-:S04]  /*1580*/  IMAD.MOV R9, RZ, RZ, -R9 ;  /* 0x000000ffff097224 */ /* 0x000fc800078e0a09 */
[C---:B------:R-:W-:Y:S02]  /*1590*/  IMAD R2, R13.reuse, R9, R10 ;  /* 0x000000090d027224 */ /* 0x040fe400078e020a */
[----:B------:R-:W0:Y:S03]  /*15a0*/  LDC.64 R10, c[0x0][0x3b0] ;  /* 0x0000ec00ff0a7b82 */ /* 0x000e260000000a00 */
[----:B------:R-:W-:-:S05]  /*15b0*/  ISETP.GT.U32.AND P0, PT, R13, R2, PT ;  /* 0x000000020d00720c */ /* 0x000fca0003f04070 */
[----:B------:R-:W1:Y:S08]  /*15c0*/  LDC.64 R8, c[0x0][0x3b8] ;  /* 0x0000ee00ff087b82 */ /* 0x000e700000000a00 */
[----:B------:R-:W-:Y:S02]  /*15d0*/  @!P0 IADD3 R2, PT, PT, R2, -R13, RZ ;  /* 0x8000000d02028210 */ /* 0x000fe40007ffe0ff */
[----:B------:R-:W-:-:S02]  /*15e0*/  ISETP.NE.AND P0, PT, R7, RZ, PT ;  /* 0x000000ff0700720c */ /* 0x000fc40003f05270 */
[----:B------:R-:W-:Y:S01]  /*15f0*/  ISETP.GT.U32.AND P1, PT, R13, R2, PT ;  /* 0x000000020d00720c */ /* 0x000fe20003f24070 */
[----:B-1----:R-:W-:-:S12]  /*1600*/  IMAD.WIDE R8, R0, 0x4, R8 ;  /* 0x0000000400087825 */ /* 0x002fd800078e0208 */
[----:B------:R-:W-:Y:S01]  /*1610*/  @!P1 IMAD.IADD R2, R2, 0x1, -R13 ;  /* 0x0000000102029824 */ /* 0x000fe200078e0a0d */
[----:B------:R-:W-:-:S03]  /*1620*/  ISETP.GE.AND P1, PT, R12, 0x1, PT ;  /* 0x000000010c00780c */ /* 0x000fc60003f26270 */
[----:B------:R-:W-:Y:S01]  /*1630*/  @!P2 IMAD.MOV R2, RZ, RZ, -R2 ;  /* 0x000000ffff02a224 */ /* 0x000fe200078e0a02 */
[----:B------:R-:W-:-:S05]  /*1640*/  @!P0 LOP3.LUT R2, RZ, R7, RZ, 0x33, !PT ;  /* 0x00000007ff028212 */ /* 0x000fca00078e33ff */
[----:B------:R-:W-:Y:S02]  /*1650*/  IMAD.IADD R13, R5, 0x1, -R2 ;  /* 0x00000001050d7824 */ /* 0x000fe400078e0a02 */
[----:B0-----:R-:W-:-:S04]  /*1660*/  IMAD.WIDE R4, R0, 0x4, R10 ;  /* 0x0000000400047825 */ /* 0x001fc800078e020a */
[----:B------:R-:W-:Y:S01]  /*1670*/  IMAD.MOV.U32 R11, RZ, RZ, RZ ;  /* 0x000000ffff0b7224 */ /* 0x000fe200078e00ff */
[----:B------:R-:W-:Y:S06]  /*1680*/  @!P1 BRA `(.L_x_82) ;  /* 0x0000000000549947 */ /* 0x000fec0003800000 */
[----:B------:R-:W0:Y:S01]  /*1690*/  I2F.U32.RP R0, R3 ;  /* 0x0000000300007306 */ /* 0x000e220000209000 */
[----:B------:R-:W-:Y:S01]  /*16a0*/  IADD3 R15, PT, PT, RZ, -R3, RZ ;  /* 0x80000003ff0f7210 */ /* 0x000fe20007ffe0ff */
[----:B------:R-:W-:Y:S01]  /*16b0*/  IMAD R6, R6, R7, RZ ;  /* 0x0000000706067224 */ /* 0x000fe200078e02ff */
[----:B------:R-:W-:-:S05]  /*16c0*/  ISETP.NE.U32.AND P2, PT, R3, RZ, PT ;  /* 0x000000ff0300720c */ /* 0x000fca0003f45070 */
[----:B0-----:R-:W0:Y:S02]  /*16d0*/  MUFU.RCP R0, R0 ;  /* 0x0000000000007308 */ /* 0x001e240000001000 */
[----:B0-----:R-:W-:-:S06]  /*16e0*/  VIADD R10, R0, 0xffffffe ;  /* 0x0ffffffe000a7836 */ /* 0x001fcc0000000000 */
[----:B------:R0:W1:Y:S02]  /*16f0*/  F2I.FTZ.U32.TRUNC.NTZ R11, R10 ;  /* 0x0000000a000b7305 */ /* 0x000064000021f000 */
[----:B0-----:R-:W-:Y:S02]  /*1700*/  IMAD.MOV.U32 R10, RZ, RZ, RZ ;  /* 0x000000ffff0a7224 */ /* 0x001fe400078e00ff */
[----:B-1----:R-:W-:-:S04]  /*1710*/  IMAD R15, R15, R11, RZ ;  /* 0x0000000b0f0f7224 */ /* 0x002fc800078e02ff */
        /* <DEDUP_REMOVED lines=9> */
[----:B------:R-:W-:-:S04]  /*17b0*/  @!P2 LOP3.LUT R11, RZ, R3, RZ, 0x33, !PT ;  /* 0x00000003ff0ba212 */ /* 0x000fc800078e33ff */
[----:B------:R-:W-:-:S13]  /*17c0*/  ISETP.GE.AND P0, PT, R11, R7, PT ;  /* 0x000000070b00720c */ /* 0x000fda0003f06270 */
[----:B------:R-:W-:-:S07]  /*17d0*/  @P0 VIADD R11, R7, 0xffffffff ;  /* 0xffffffff070b0836 */ /* 0x000fce0000000000 */
.L_x_82:
[----:B------:R-:W-:Y:S04]  /*17e0*/  STG.E desc[UR4][R4.64], R11 ;  /* 0x0000000b04007986 */ /* 0x000fe8000c101904 */
[----:B------:R-:W-:Y:S01]  /*17f0*/  STG.E desc[UR4][R8.64], R13 ;  /* 0x0000000d08007986 */ /* 0x000fe2000c101904 */
[----:B------:R-:W-:Y:S05]  /*1800*/  EXIT ;  /* 0x000000000000794d */ /* 0x000fea0003800000 */
.L_x_83:
        /* <DEDUP_REMOVED lines=15> */
.L_x_91:


//--------------------- .text.hyperedge_clustering --------------------------
	.section	.text.hyperedge_clustering,"ax",@progbits
	.align	128
        .global         hyperedge_clustering
        .type           hyperedge_clustering,@function
        .size           hyperedge_clustering,(.L_x_92 - hyperedge_clustering)
        .other          hyperedge_clustering,@"STO_CUDA_ENTRY STV_DEFAULT"
hyperedge_clustering:
.text.hyperedge_clustering:
[----:B------:R-:W-:Y:S01]  /*0000*/  LDC R1, c[0x0][0x37c] ;  /* 0x0000df00ff017b82 */ /* 0x000fe20000000800 */
[----:B------:R-:W0:Y:S07]  /*0010*/  S2R R3, SR_TID.X ;  /* 0x0000000000037919 */ /* 0x000e2e0000002100 */
[----:B------:R-:W0:Y:S01]  /*0020*/  S2UR UR4, SR_CTAID.X ;  /* 0x00000000000479c3 */ /* 0x000e220000002500 */
[----:B------:R-:W1:Y:S07]  /*0030*/  LDCU UR5, c[0x0][0x380] ;  /* 0x00007000ff0577ac */ /* 0x000e6e0008000800 */
[----:B------:R-:W0:Y:S02]  /*0040*/  LDC R0, c[0x0][0x360] ;  /* 0x0000d800ff007b82 */ /* 0x000e240000000800 */
[----:B0-----:R-:W-:-:S05]  /*0050*/  IMAD R0, R0, UR4, R3 ;  /* 0x0000000400007c24 */ /* 0x001fca000f8e0203 */
[----:B-1----:R-:W-:-:S13]  /*0060*/  ISETP.GE.AND P0, PT, R0, UR5, PT ;  /* 0x0000000500007c0c */ /* 0x002fda000bf06270 */
[----:B------:R-:W-:Y:S05]  /*0070*/  @P0 EXIT ;  /* 0x000000000000094d */ /* 0x000fea0003800000 */
[----:B------:R-:W0:Y:S01]  /*0080*/  LDC.64 R4, c[0x0][0x388] ;  /* 0x0000e200ff047b82 */ /* 0x000e220000000a00 */
[----:B------:R-:W1:Y:S01]  /*0090*/  LDCU.64 UR6, c[0x0][0x358] ;  /* 0x00006b00ff0677ac */ /* 0x000e620008000a00 */
[----:B------:R-:W-:Y:S01]  /*00a0*/  MOV R10, R0 ;  /* 0x00000000000a7202 */ /* 0x000fe20000000f00 */
[----:B------:R-:W2:Y:S01]  /*00b0*/  LDCU UR4, c[0x0][0x384] ;  /* 0x00007080ff0477ac */ /* 0x000ea20008000800 */
[----:B0-----:R-:W-:-:S05]  /*00c0*/  IMAD.WIDE R4, R0, 0x4, R4 ;  /* 0x0000000400047825 */ /* 0x001fca00078e0204 */
[----:B-1----:R-:W3:Y:S04]  /*00d0*/  LDG.E R7, desc[UR6][R4.64] ;  /* 0x0000000604077981 */ /* 0x002ee8000c1e1900 */
[----:B------:R-:W3:Y:S01]  /*00e0*/  LDG.E R2, desc[UR6][R4.64+0x4] ;  /* 0x0000040604027981 */ /* 0x000ee2000c1e1900 */
[----:B--2---:R-:W-:-:S04]  /*00f0*/  USHF.R.S32.HI UR4, URZ, 0x2, UR4 ;  /* 0x00000002ff047899 */ /* 0x004fc80008011404 */
[----:B------:R-:W-:-:S04]  /*0100*/  UISETP.LT.AND UP0, UPT, UR4, 0x1, UPT ;  /* 0x000000010400788c */ /* 0x000fc8000bf01270 */
[----:B------:R-:W-:Y:S01]  /*0110*/  USEL UR4, UR4, 0x1, !UP0 ;  /* 0x0000000104047887 */ /* 0x000fe2000c000000 */
[----:B---3--:R-:W-:-:S04]  /*0120*/  IADD3 R3, PT, PT, -R7, R2, RZ ;  /* 0x0000000207037210 */ /* 0x008fc80007ffe1ff */
[----:B------:R-:W-:-:S13]  /*0130*/  ISETP.GE.AND P0, PT, R3, 0x1, PT ;  /* 0x000000010300780c */ /* 0x000fda0003f06270 */
[----:B------:R-:W0:Y:S02]  /*0140*/  @P0 LDC.64 R8, c[0x0][0x390] ;  /* 0x0000e400ff080b82 */ /* 0x000e240000000a00 */
[----:B0-----:R-:W-:-:S04]  /*0150*/  @P0 IMAD.WIDE R6, R7, 0x4, R8 ;  /* 0x0000000407060825 */ /* 0x001fc800078e0208 */
[----:B------:R-:W-:Y:S01]  /*0160*/  @P0 IMAD.WIDE R8, R2, 0x4, R8 ;  /* 0x0000000402080825 */ /* 0x000fe200078e0208 */
[----:B------:R0:W2:Y:S03]  /*0170*/  @P0 LDG.E R10, desc[UR6][R6.64] ;  /* 0x00000006060a0981 */ /* 0x0000a6000c1e1900 */
[----:B------:R-:W-:-:S06]  /*0180*/  IMAD.MOV.U32 R2, RZ, RZ, R0 ;  /* 0x000000ffff027224 */ /* 0x000fcc00078e0000 */
[----:B------:R1:W3:Y:S01]  /*0190*/  @P0 LDG.E R2, desc[UR6][R8.64+-0x4] ;  /* 0xfffffc0608020981 */ /* 0x0002e2000c1e1900 */
[----:B------:R-:W4:Y:S08]  /*01a0*/  I2F.U32.RP R11, UR4 ;  /* 0x00000004000b7d06 */ /* 0x000f300008209000 */
[----:B----4-:R-:W4:Y:S01]  /*01b0*/  MUFU.RCP R11, R11 ;  /* 0x0000000b000b7308 */ /* 0x010f220000001000 */
[----:B------:R-:W-:Y:S01]  /*01c0*/  IMAD R13, RZ, RZ, -UR4 ;  /* 0x80000004ff0d7e24 */ /* 0x000fe2000f8e02ff */
[----:B----4-:R-:W-:-:S06]  /*01d0*/  IADD3 R4, PT, PT, R11, 0xffffffe, RZ ;  /* 0x0ffffffe0b047810 */ /* 0x010fcc0007ffe0ff */
[----:B------:R4:W1:Y:S01]  /*01e0*/  F2I.FTZ.U32.TRUNC.NTZ R5, R4 ;  /* 0x0000000400057305 */ /* 0x000862000021f000 */
[----:B0-----:R-:W-:Y:S02]  /*01f0*/  IMAD R7, R3, -0x61c8864f, R0 ;  /* 0x9e3779b103077824 */ /* 0x001fe400078e0200 */
[----:B----4-:R-:W-:Y:S02]  /*0200*/  HFMA2 R4, -RZ, RZ, 0, 0 ;  /* 0x00000000ff047431 */ /* 0x010fe400000001ff */
[----:B-1----:R-:W-:-:S04]  /*0210*/  IMAD R9, R13, R5, RZ ;  /* 0x000000050d097224 */ /* 0x002fc800078e02ff */
[----:B------:R-:W-:Y:S02]  /*0220*/  IMAD.HI.U32 R6, R5, R9, R4 ;  /* 0x0000000905067227 */ /* 0x000fe400078e0004 */
[----:B------:R-:W0:Y:S01]  /*0230*/  LDC.64 R4, c[0x0][0x398] ;  /* 0x0000e600ff047b82 */ /* 0x000e220000000a00 */
[C---:B------:R-:W-:Y:S02]  /*0240*/  ISETP.GT.AND P3, PT, R3.reuse, 0x2, PT ;  /* 0x000000020300780c */ /* 0x040fe40003f64270 */
[----:B------:R-:W-:Y:S01]  /*0250*/  ISETP.GT.AND P2, PT, R3, 0x4, PT ;  /* 0x000000040300780c */ /* 0x000fe20003f44270 */
[----:B--2---:R-:W-:-:S04]  /*0260*/  IMAD R7, R10, 0x41c64e6d, R7 ;  /* 0x41c64e6d0a077824 */ /* 0x004fc800078e0207 */
[----:B---3--:R-:W-:-:S04]  /*0270*/  IMAD R7, R2, 0x3039, R7 ;  /* 0x0000303902077824 */ /* 0x008fc800078e0207 */
[----:B------:R-:W-:-:S04]  /*0280*/  IMAD.HI.U32 R6, R6, R7, RZ ;  /* 0x0000000706067227 */ /* 0x000fc800078e00ff */
[----:B------:R-:W-:-:S04]  /*0290*/  IMAD.MOV R6, RZ, RZ, -R6 ;  /* 0x000000ffff067224 */ /* 0x000fc800078e0a06 */
[----:B------:R-:W-:-:S05]  /*02a0*/  IMAD R7, R6, UR4, R7 ;  /* 0x0000000406077c24 */ /* 0x000fca000f8e0207 */
[----:B------:R-:W-:Y:S02]  /*02b0*/  ISETP.GE.U32.AND P0, PT, R7, UR4, PT ;  /* 0x0000000407007c0c */ /* 0x000fe4000bf06070 */
[----:B------:R-:W-:-:S11]  /*02c0*/  SEL R2, RZ, 0x1, !P3 ;  /* 0x00000001ff027807 */ /* 0x000fd60005800000 */
[----:B------:R-:W-:Y:S02]  /*02d0*/  @P0 IADD3 R7, PT, PT, R7, -UR4, RZ ;  /* 0x8000000407070c10 */ /* 0x000fe4000fffe0ff */
[----:B------:R-:W-:Y:S02]  /*02e0*/  ISETP.NE.U32.AND P0, PT, RZ, UR4, PT ;  /* 0x00000004ff007c0c */ /* 0x000fe4000bf05070 */
[----:B------:R-:W-:Y:S02]  /*02f0*/  ISETP.GE.U32.AND P1, PT, R7, UR4, PT ;  /* 0x0000000407007c0c */ /* 0x000fe4000bf26070 */
[----:B------:R-:W-:Y:S02]  /*0300*/  ISETP.GT.AND P3, PT, R3, 0x8, PT ;  /* 0x000000080300780c */ /* 0x000fe40003f64270 */
[----:B------:R-:W-:-:S04]  /*0310*/  SEL R2, R2, 0x2, !P2 ;  /* 0x0000000202027807 */ /* 0x000fc80005000000 */
[----:B------:R-:W-:-:S05]  /*0320*/  SEL R6, R2, 0x3, !P3 ;  /* 0x0000000302067807 */ /* 0x000fca0005800000 */
[----:B------:R-:W-:Y:S01]  /*0330*/  @P1 VIADD R7, R7, -UR4 ;  /* 0x8000000407071c36 */ /* 0x000fe20008000000 */
[----:B------:R-:W-:Y:S01]  /*0340*/  @!P0 LOP3.LUT R7, RZ, UR4, RZ, 0x33, !PT ;  /* 0x00000004ff078c12 */ /* 0x000fe2000f8e33ff */
[----:B0-----:R-:W-:-:S04]  /*0350*/  IMAD.WIDE R2, R0, 0x4, R4 ;  /* 0x0000000400027825 */ /* 0x001fc800078e0204 */
[----:B------:R-:W-:-:S05]  /*0360*/  IMAD R7, R6, UR4, R7 ;  /* 0x0000000406077c24 */ /* 0x000fca000f8e0207 */
[----:B------:R-:W-:Y:S01]  /*0370*/  STG.E desc[UR6][R2.64], R7 ;  /* 0x0000000702007986 */ /* 0x000fe2000c101906 */
[----:B------:R-:W-:Y:S05]  /*0380*/  EXIT ;  /* 0x000000000000794d */ /* 0x000fea0003800000 */
.L_x_84:
        /* <DEDUP_REMOVED lines=15> */
.L_x_92:


//--------------------- .text.reset_counters      --------------------------
	.section	.text.reset_counters,"ax",@progbits
	.align	128
        .global         reset_counters
        .type           reset_counters,@function
        .size           reset_counters,(.L_x_93 - reset_counters)
        .other          reset_counters,@"STO_CUDA_ENTRY STV_DEFAULT"
reset_counters:
.text.reset_counters:
[----:B------:R-:W-:Y:S01]  /*0000*/  LDC R1, c[0x0][0x37c] ;  /* 0x0000df00ff017b82 */ /* 0x000fe20000000800 */
[----:B------:R-:W0:Y:S07]  /*0010*/  S2R R0, SR_TID.X ;  /* 0x0000000000007919 */ /* 0x000e2e0000002100 */
[----:B------:R-:W0:Y:S02]  /*0020*/  S2UR UR4, SR_CTAID.X ;  /* 0x00000000000479c3 */ /* 0x000e240000002500 */
[----:B0-----:R-:W-:-:S13]  /*0030*/  LOP3.LUT P0, RZ, R0, UR4, RZ, 0xfc, !PT ;  /* 0x0000000400ff7c12 */ /* 0x001fda000f80fcff */
[----:B------:R-:W-:Y:S05]  /*0040*/  @P0 EXIT ;  /* 0x000000000000094d */ /* 0x000fea0003800000 */
[----:B------:R-:W0:Y:S01]  /*0050*/  LDC.64 R2, c[0x0][0x380] ;  /* 0x0000e000ff027b82 */ /* 0x000e220000000a00 */
[----:B------:R-:W0:Y:S07]  /*0060*/  LDCU.64 UR4, c[0x0][0x358] ;  /* 0x00006b00ff0477ac */ /* 0x000e2e0008000a00 */
[----:B------:R-:W1:Y:S01]  /*0070*/  LDC.64 R4, c[0x0][0x388] ;  /* 0x0000e200ff047b82 */ /* 0x000e620000000a00 */
[----:B0-----:R-:W-:Y:S04]  /*0080*/  STG.E desc[UR4][R2.64], RZ ;  /* 0x000000ff02007986 */ /* 0x001fe8000c101904 */
[----:B-1----:R-:W-:Y:S01]  /*0090*/  STG.E desc[UR4][R4.64], RZ ;  /* 0x000000ff04007986 */ /* 0x002fe2000c101904 */
[----:B------:R-:W-:Y:S05]  /*00a0*/  EXIT ;  /* 0x000000000000794d */ /* 0x000fea0003800000 */
.L_x_85:
        /* <DEDUP_REMOVED lines=13> */
.L_x_93:


//--------------------- .nv.shared.reserved.0     --------------------------
	.section	.nv.shared.reserved.0,"aw",@nobits
	.weak		__nv_reservedSMEM_offset_0_alias
	.size		__nv_reservedSMEM_offset_0_alias, 0, 64
	.other		__nv_reservedSMEM_offset_0_alias,@"STO_CUDA_RESERVED_SHARED STV_DEFAULT"
__nv_reservedSMEM_offset_0_alias:
	.zero		0
	.zero		64


//--------------------- .nv.shared.compute_refinement_moves --------------------------
	.section	.nv.shared.compute_refinement_moves,"aw",@nobits
	.sectionflags	@""
	.align	4
.nv.shared.compute_refinement_moves:
	.zero		1280


//--------------------- .nv.constant0.balance_final --------------------------
	.section	.nv.constant0.balance_final,"a",@progbits
	.sectionflags	@""
	.align	4
.nv.constant0.balance_final:
	.zero		928


//--------------------- .nv.constant0.execute_refinement_moves --------------------------
	.section	.nv.constant0.execute_refinement_moves,"a",@progbits
	.sectionflags	@""
	.align	4
.nv.constant0.execute_refinement_moves:
	.zero		952


//--------------------- .nv.constant0.compute_refinement_moves --------------------------
	.section	.nv.constant0.compute_refinement_moves,"a",@progbits
	.sectionflags	@""
	.align	4
.nv.constant0.compute_refinement_moves:
	.zero		976


//--------------------- .nv.constant0.execute_node_assignments --------------------------
	.section	.nv.constant0.execute_node_assignments,"a",@progbits
	.sectionflags	@""
	.align	4
.nv.constant0.execute_node_assignments:
	.zero		944


//--------------------- .nv.constant0.compute_node_preferences --------------------------
	.section	.nv.constant0.compute_node_preferences,"a",@progbits
	.sectionflags	@""
	.align	4
.nv.constant0.compute_node_preferences:
	.zero		960


//--------------------- .nv.constant0.hyperedge_clustering --------------------------
	.section	.nv.constant0.hyperedge_clustering,"a",@progbits
	.sectionflags	@""
	.align	4
.nv.constant0.hyperedge_clustering:
	.zero		928


//--------------------- .nv.constant0.reset_counters --------------------------
	.section	.nv.constant0.reset_counters,"a",@progbits
	.sectionflags	@""
	.align	4
.nv.constant0.reset_counters:
	.zero		912


//--------------------- SYMBOLS --------------------------

	.type		.nv.reservedSmem.offset0,@object
	.size		.nv.reservedSmem.offset0,0x4
	.type		.nv.reservedSmem.cap,@object
	.size		.nv.reservedSmem.cap,0x4
